//
// Generated by NVIDIA NVVM Compiler
//
// Compiler Build ID: CL-36424714
// Cuda compilation tools, release 13.0, V13.0.88
// Based on NVVM 20.0.0
//

.version 9.0
.target sm_100
.address_size 64

	// .globl	_Z26updateVelocityAndPositionsiPA5001_dS0_S0_d
.extern .shared .align 16 .b8 s_arr[];
.extern .shared .align 16 .b8 sdata[];

.visible .entry _Z26updateVelocityAndPositionsiPA5001_dS0_S0_d(
	.param .u32 _Z26updateVelocityAndPositionsiPA5001_dS0_S0_d_param_0,
	.param .u64 .ptr .align 1 _Z26updateVelocityAndPositionsiPA5001_dS0_S0_d_param_1,
	.param .u64 .ptr .align 1 _Z26updateVelocityAndPositionsiPA5001_dS0_S0_d_param_2,
	.param .u64 .ptr .align 1 _Z26updateVelocityAndPositionsiPA5001_dS0_S0_d_param_3,
	.param .f64 _Z26updateVelocityAndPositionsiPA5001_dS0_S0_d_param_4
)
{
	.reg .pred 	%p<2>;
	.reg .b32 	%r<6>;
	.reg .b64 	%rd<11>;
	.reg .b64 	%fd<22>;

	ld.param.u32 	%r2, [_Z26updateVelocityAndPositionsiPA5001_dS0_S0_d_param_0];
	ld.param.u64 	%rd1, [_Z26updateVelocityAndPositionsiPA5001_dS0_S0_d_param_1];
	ld.param.u64 	%rd2, [_Z26updateVelocityAndPositionsiPA5001_dS0_S0_d_param_2];
	ld.param.u64 	%rd3, [_Z26updateVelocityAndPositionsiPA5001_dS0_S0_d_param_3];
	ld.param.f64 	%fd1, [_Z26updateVelocityAndPositionsiPA5001_dS0_S0_d_param_4];
	mov.u32 	%r3, %ctaid.x;
	mov.u32 	%r4, %ntid.x;
	mov.u32 	%r5, %tid.x;
	mad.lo.s32 	%r1, %r3, %r4, %r5;
	setp.ge.s32 	%p1, %r1, %r2;
	@%p1 bra 	$L__BB0_2;
	cvta.to.global.u64 	%rd4, %rd2;
	cvta.to.global.u64 	%rd5, %rd3;
	cvta.to.global.u64 	%rd6, %rd1;
	mul.wide.s32 	%rd7, %r1, 8;
	add.s64 	%rd8, %rd4, %rd7;
	ld.global.f64 	%fd2, [%rd8];
	mul.f64 	%fd3, %fd2, 0d3FE0000000000000;
	add.s64 	%rd9, %rd5, %rd7;
	ld.global.f64 	%fd4, [%rd9];
	fma.rn.f64 	%fd5, %fd1, %fd3, %fd4;
	st.global.f64 	[%rd9], %fd5;
	ld.global.f64 	%fd6, [%rd8+40008];
	mul.f64 	%fd7, %fd6, 0d3FE0000000000000;
	ld.global.f64 	%fd8, [%rd9+40008];
	fma.rn.f64 	%fd9, %fd1, %fd7, %fd8;
	st.global.f64 	[%rd9+40008], %fd9;
	ld.global.f64 	%fd10, [%rd8+80016];
	mul.f64 	%fd11, %fd10, 0d3FE0000000000000;
	ld.global.f64 	%fd12, [%rd9+80016];
	fma.rn.f64 	%fd13, %fd1, %fd11, %fd12;
	st.global.f64 	[%rd9+80016], %fd13;
	add.s64 	%rd10, %rd6, %rd7;
	ld.global.f64 	%fd14, [%rd10];
	fma.rn.f64 	%fd15, %fd1, %fd5, %fd14;
	st.global.f64 	[%rd10], %fd15;
	ld.global.f64 	%fd16, [%rd9+40008];
	ld.global.f64 	%fd17, [%rd10+40008];
	fma.rn.f64 	%fd18, %fd1, %fd16, %fd17;
	st.global.f64 	[%rd10+40008], %fd18;
	ld.global.f64 	%fd19, [%rd9+80016];
	ld.global.f64 	%fd20, [%rd10+80016];
	fma.rn.f64 	%fd21, %fd1, %fd19, %fd20;
	st.global.f64 	[%rd10+80016], %fd21;
$L__BB0_2:
	ret;

}
	// .globl	_Z25updateVelocityAndPressureiPA5001_dS0_S0_diPd
.visible .entry _Z25updateVelocityAndPressureiPA5001_dS0_S0_diPd(
	.param .u32 _Z25updateVelocityAndPressureiPA5001_dS0_S0_diPd_param_0,
	.param .u64 .ptr .align 1 _Z25updateVelocityAndPressureiPA5001_dS0_S0_diPd_param_1,
	.param .u64 .ptr .align 1 _Z25updateVelocityAndPressureiPA5001_dS0_S0_diPd_param_2,
	.param .u64 .ptr .align 1 _Z25updateVelocityAndPressureiPA5001_dS0_S0_diPd_param_3,
	.param .f64 _Z25updateVelocityAndPressureiPA5001_dS0_S0_diPd_param_4,
	.param .u32 _Z25updateVelocityAndPressureiPA5001_dS0_S0_diPd_param_5,
	.param .u64 .ptr .align 1 _Z25updateVelocityAndPressureiPA5001_dS0_S0_diPd_param_6
)
{
	.reg .pred 	%p<8>;
	.reg .b32 	%r<16>;
	.reg .b64 	%rd<14>;
	.reg .b64 	%fd<38>;

	ld.param.u32 	%r3, [_Z25updateVelocityAndPressureiPA5001_dS0_S0_diPd_param_0];
	ld.param.u64 	%rd1, [_Z25updateVelocityAndPressureiPA5001_dS0_S0_diPd_param_1];
	ld.param.u64 	%rd2, [_Z25updateVelocityAndPressureiPA5001_dS0_S0_diPd_param_2];
	ld.param.u64 	%rd3, [_Z25updateVelocityAndPressureiPA5001_dS0_S0_diPd_param_3];
	ld.param.f64 	%fd1, [_Z25updateVelocityAndPressureiPA5001_dS0_S0_diPd_param_4];
	ld.param.u32 	%r2, [_Z25updateVelocityAndPressureiPA5001_dS0_S0_diPd_param_5];
	ld.param.u64 	%rd4, [_Z25updateVelocityAndPressureiPA5001_dS0_S0_diPd_param_6];
	mov.u32 	%r4, %ctaid.x;
	mov.u32 	%r5, %ntid.x;
	mov.u32 	%r6, %tid.x;
	mad.lo.s32 	%r1, %r4, %r5, %r6;
	setp.ge.s32 	%p1, %r1, %r3;
	@%p1 bra 	$L__BB1_2;
	cvta.to.global.u64 	%rd5, %rd1;
	cvta.to.global.u64 	%rd6, %rd4;
	cvta.to.global.u64 	%rd7, %rd2;
	cvta.to.global.u64 	%rd8, %rd3;
	mul.wide.s32 	%rd9, %r1, 8;
	add.s64 	%rd10, %rd8, %rd9;
	ld.global.f64 	%fd2, [%rd10];
	mul.f64 	%fd3, %fd2, 0d3FE0000000000000;
	add.s64 	%rd11, %rd7, %rd9;
	ld.global.f64 	%fd4, [%rd11];
	fma.rn.f64 	%fd5, %fd1, %fd3, %fd4;
	st.global.f64 	[%rd11], %fd5;
	ld.global.f64 	%fd6, [%rd10+40008];
	mul.f64 	%fd7, %fd6, 0d3FE0000000000000;
	ld.global.f64 	%fd8, [%rd11+40008];
	fma.rn.f64 	%fd9, %fd1, %fd7, %fd8;
	st.global.f64 	[%rd11+40008], %fd9;
	ld.global.f64 	%fd10, [%rd10+80016];
	mul.f64 	%fd11, %fd10, 0d3FE0000000000000;
	ld.global.f64 	%fd12, [%rd11+80016];
	fma.rn.f64 	%fd13, %fd1, %fd11, %fd12;
	st.global.f64 	[%rd11+80016], %fd13;
	add.s64 	%rd12, %rd5, %rd9;
	ld.global.f64 	%fd14, [%rd12];
	setp.lt.f64 	%p2, %fd14, 0d0000000000000000;
	cvt.rn.f64.s32 	%fd15, %r2;
	setp.ge.f64 	%p3, %fd14, %fd15;
	selp.b32 	%r7, 2, 0, %p2;
	selp.b32 	%r8, 2, %r7, %p3;
	sub.s32 	%r9, 1, %r8;
	cvt.rn.f64.s32 	%fd16, %r9;
	mul.f64 	%fd17, %fd5, %fd16;
	st.global.f64 	[%rd11], %fd17;
	cvt.rn.f64.u32 	%fd18, %r8;
	abs.f64 	%fd19, %fd17;
	mul.f64 	%fd20, %fd19, %fd18;
	div.rn.f64 	%fd21, %fd20, %fd1;
	add.s64 	%rd13, %rd6, %rd9;
	st.global.f64 	[%rd13], %fd21;
	ld.global.f64 	%fd22, [%rd12+40008];
	setp.lt.f64 	%p4, %fd22, 0d0000000000000000;
	setp.ge.f64 	%p5, %fd22, %fd15;
	selp.b32 	%r10, 2, 0, %p4;
	selp.b32 	%r11, 2, %r10, %p5;
	sub.s32 	%r12, 1, %r11;
	cvt.rn.f64.s32 	%fd23, %r12;
	ld.global.f64 	%fd24, [%rd11+40008];
	mul.f64 	%fd25, %fd24, %fd23;
	st.global.f64 	[%rd11+40008], %fd25;
	cvt.rn.f64.u32 	%fd26, %r11;
	abs.f64 	%fd27, %fd25;
	mul.f64 	%fd28, %fd27, %fd26;
	div.rn.f64 	%fd29, %fd28, %fd1;
	st.global.f64 	[%rd13], %fd29;
	ld.global.f64 	%fd30, [%rd12+80016];
	setp.lt.f64 	%p6, %fd30, 0d0000000000000000;
	setp.ge.f64 	%p7, %fd30, %fd15;
	selp.b32 	%r13, 2, 0, %p6;
	selp.b32 	%r14, 2, %r13, %p7;
	sub.s32 	%r15, 1, %r14;
	cvt.rn.f64.s32 	%fd31, %r15;
	ld.global.f64 	%fd32, [%rd11+80016];
	mul.f64 	%fd33, %fd32, %fd31;
	st.global.f64 	[%rd11+80016], %fd33;
	cvt.rn.f64.u32 	%fd34, %r14;
	abs.f64 	%fd35, %fd33;
	mul.f64 	%fd36, %fd35, %fd34;
	div.rn.f64 	%fd37, %fd36, %fd1;
	st.global.f64 	[%rd13], %fd37;
$L__BB1_2:
	ret;

}
	// .globl	_Z9reduceSumPdS_
.visible .entry _Z9reduceSumPdS_(
	.param .u64 .ptr .align 1 _Z9reduceSumPdS__param_0,
	.param .u64 .ptr .align 1 _Z9reduceSumPdS__param_1
)
{
	.reg .pred 	%p<5>;
	.reg .b32 	%r<16>;
	.reg .b64 	%rd<11>;
	.reg .b64 	%fd<8>;

	ld.param.u64 	%rd2, [_Z9reduceSumPdS__param_0];
	ld.param.u64 	%rd1, [_Z9reduceSumPdS__param_1];
	cvta.to.global.u64 	%rd3, %rd2;
	mov.u32 	%r1, %tid.x;
	mov.u32 	%r2, %ctaid.x;
	mov.u32 	%r15, %ntid.x;
	mul.lo.s32 	%r7, %r15, %r2;
	shl.b32 	%r8, %r7, 1;
	add.s32 	%r9, %r8, %r1;
	mul.wide.u32 	%rd4, %r9, 8;
	add.s64 	%rd5, %rd3, %rd4;
	ld.global.f64 	%fd1, [%rd5];
	add.s32 	%r10, %r9, %r15;
	mul.wide.u32 	%rd6, %r10, 8;
	add.s64 	%rd7, %rd3, %rd6;
	ld.global.f64 	%fd2, [%rd7];
	add.f64 	%fd3, %fd1, %fd2;
	shl.b32 	%r11, %r1, 3;
	mov.u32 	%r12, s_arr;
	add.s32 	%r4, %r12, %r11;
	st.shared.f64 	[%r4], %fd3;
	bar.sync 	0;
	setp.lt.u32 	%p1, %r15, 2;
	@%p1 bra 	$L__BB2_4;
$L__BB2_1:
	shr.u32 	%r6, %r15, 1;
	setp.ge.u32 	%p2, %r1, %r6;
	@%p2 bra 	$L__BB2_3;
	shl.b32 	%r13, %r6, 3;
	add.s32 	%r14, %r4, %r13;
	ld.shared.f64 	%fd4, [%r14];
	ld.shared.f64 	%fd5, [%r4];
	add.f64 	%fd6, %fd4, %fd5;
	st.shared.f64 	[%r4], %fd6;
$L__BB2_3:
	bar.sync 	0;
	setp.gt.u32 	%p3, %r15, 3;
	mov.u32 	%r15, %r6;
	@%p3 bra 	$L__BB2_1;
$L__BB2_4:
	setp.ne.s32 	%p4, %r1, 0;
	@%p4 bra 	$L__BB2_6;
	ld.shared.f64 	%fd7, [s_arr];
	cvta.to.global.u64 	%rd8, %rd1;
	mul.wide.u32 	%rd9, %r2, 8;
	add.s64 	%rd10, %rd8, %rd9;
	st.global.f64 	[%rd10], %fd7;
$L__BB2_6:
	ret;

}
	// .globl	_Z12sumOfLengthsiPA5001_KdPd
.visible .entry _Z12sumOfLengthsiPA5001_KdPd(
	.param .u32 _Z12sumOfLengthsiPA5001_KdPd_param_0,
	.param .u64 .ptr .align 1 _Z12sumOfLengthsiPA5001_KdPd_param_1,
	.param .u64 .ptr .align 1 _Z12sumOfLengthsiPA5001_KdPd_param_2
)
{
	.reg .pred 	%p<6>;
	.reg .b32 	%r<14>;
	.reg .b64 	%rd<10>;
	.reg .b64 	%fd<11>;

	ld.param.u32 	%r8, [_Z12sumOfLengthsiPA5001_KdPd_param_0];
	ld.param.u64 	%rd1, [_Z12sumOfLengthsiPA5001_KdPd_param_1];
	ld.param.u64 	%rd2, [_Z12sumOfLengthsiPA5001_KdPd_param_2];
	mov.u32 	%r1, %tid.x;
	mov.u32 	%r2, %ctaid.x;
	mov.u32 	%r13, %ntid.x;
	mad.lo.s32 	%r4, %r2, %r13, %r1;
	shl.b32 	%r9, %r1, 3;
	mov.u32 	%r10, sdata;
	add.s32 	%r5, %r10, %r9;
	mov.b64 	%rd3, 0;
	st.shared.u64 	[%r5], %rd3;
	setp.ge.s32 	%p1, %r4, %r8;
	@%p1 bra 	$L__BB3_2;
	cvta.to.global.u64 	%rd4, %rd1;
	mul.wide.s32 	%rd5, %r4, 8;
	add.s64 	%rd6, %rd4, %rd5;
	ld.global.f64 	%fd1, [%rd6];
	ld.global.f64 	%fd2, [%rd6+40008];
	mul.f64 	%fd3, %fd2, %fd2;
	ld.global.f64 	%fd4, [%rd6+80016];
	fma.rn.f64 	%fd5, %fd1, %fd1, %fd3;
	fma.rn.f64 	%fd6, %fd4, %fd4, %fd5;
	st.shared.f64 	[%r5], %fd6;
$L__BB3_2:
	bar.sync 	0;
	setp.lt.u32 	%p2, %r13, 2;
	@%p2 bra 	$L__BB3_6;
$L__BB3_3:
	shr.u32 	%r7, %r13, 1;
	setp.ge.u32 	%p3, %r1, %r7;
	@%p3 bra 	$L__BB3_5;
	shl.b32 	%r11, %r7, 3;
	add.s32 	%r12, %r5, %r11;
	ld.shared.f64 	%fd7, [%r12];
	ld.shared.f64 	%fd8, [%r5];
	add.f64 	%fd9, %fd7, %fd8;
	st.shared.f64 	[%r5], %fd9;
$L__BB3_5:
	bar.sync 	0;
	setp.gt.u32 	%p4, %r13, 3;
	mov.u32 	%r13, %r7;
	@%p4 bra 	$L__BB3_3;
$L__BB3_6:
	setp.ne.s32 	%p5, %r1, 0;
	@%p5 bra 	$L__BB3_8;
	ld.shared.f64 	%fd10, [sdata];
	cvta.to.global.u64 	%rd7, %rd2;
	mul.wide.u32 	%rd8, %r2, 8;
	add.s64 	%rd9, %rd7, %rd8;
	st.global.f64 	[%rd9], %fd10;
$L__BB3_8:
	ret;

}
	// .globl	_Z32computeAccelerationsAndPotentialiPA5001_KdPA5001_dPtPd
.visible .entry _Z32computeAccelerationsAndPotentialiPA5001_KdPA5001_dPtPd(
	.param .u32 _Z32computeAccelerationsAndPotentialiPA5001_KdPA5001_dPtPd_param_0,
	.param .u64 .ptr .align 1 _Z32computeAccelerationsAndPotentialiPA5001_KdPA5001_dPtPd_param_1,
	.param .u64 .ptr .align 1 _Z32computeAccelerationsAndPotentialiPA5001_KdPA5001_dPtPd_param_2,
	.param .u64 .ptr .align 1 _Z32computeAccelerationsAndPotentialiPA5001_KdPA5001_dPtPd_param_3,
	.param .u64 .ptr .align 1 _Z32computeAccelerationsAndPotentialiPA5001_KdPA5001_dPtPd_param_4
)
{
	.reg .pred 	%p<13>;
	.reg .b32 	%r<22>;
	.reg .b64 	%rd<51>;
	.reg .b64 	%fd<46>;

	ld.param.u32 	%r9, [_Z32computeAccelerationsAndPotentialiPA5001_KdPA5001_dPtPd_param_0];
	ld.param.u64 	%rd22, [_Z32computeAccelerationsAndPotentialiPA5001_KdPA5001_dPtPd_param_1];
	ld.param.u64 	%rd24, [_Z32computeAccelerationsAndPotentialiPA5001_KdPA5001_dPtPd_param_2];
	ld.param.u64 	%rd25, [_Z32computeAccelerationsAndPotentialiPA5001_KdPA5001_dPtPd_param_3];
	ld.param.u64 	%rd23, [_Z32computeAccelerationsAndPotentialiPA5001_KdPA5001_dPtPd_param_4];
	cvta.to.global.u64 	%rd1, %rd24;
	cvta.to.global.u64 	%rd26, %rd25;
	mov.u32 	%r1, %tid.x;
	mov.u32 	%r2, %ctaid.x;
	shl.b32 	%r10, %r1, 3;
	mov.u32 	%r11, sdata;
	add.s32 	%r3, %r11, %r10;
	mov.b64 	%rd27, 0;
	st.shared.u64 	[%r3], %rd27;
	bar.sync 	0;
	mul.wide.u32 	%rd28, %r2, 2;
	add.s64 	%rd29, %rd26, %rd28;
	ld.global.u16 	%r12, [%rd29];
	mov.u32 	%r21, %ntid.x;
	mad.lo.s32 	%r13, %r2, %r21, %r1;
	add.s32 	%r14, %r13, %r12;
	add.s32 	%r15, %r14, 1;
	setp.ge.u32 	%p1, %r15, %r9;
	add.s32 	%r16, %r12, 2;
	selp.u32 	%r17, 1, 0, %p1;
	add.s32 	%r5, %r17, %r12;
	selp.b32 	%r6, %r16, %r15, %p1;
	add.s32 	%r18, %r9, -1;
	setp.ge.u32 	%p2, %r5, %r18;
	@%p2 bra 	$L__BB4_13;
	cvta.to.global.u64 	%rd30, %rd22;
	mul.wide.u32 	%rd31, %r5, 8;
	add.s64 	%rd32, %rd30, %rd31;
	ld.global.f64 	%fd4, [%rd32];
	mul.wide.u32 	%rd33, %r6, 8;
	add.s64 	%rd34, %rd30, %rd33;
	ld.global.f64 	%fd5, [%rd34];
	sub.f64 	%fd6, %fd4, %fd5;
	ld.global.f64 	%fd7, [%rd32+40008];
	ld.global.f64 	%fd8, [%rd34+40008];
	sub.f64 	%fd9, %fd7, %fd8;
	ld.global.f64 	%fd10, [%rd32+80016];
	ld.global.f64 	%fd11, [%rd34+80016];
	sub.f64 	%fd12, %fd10, %fd11;
	mul.f64 	%fd13, %fd9, %fd9;
	fma.rn.f64 	%fd14, %fd6, %fd6, %fd13;
	fma.rn.f64 	%fd15, %fd12, %fd12, %fd14;
	mul.f64 	%fd16, %fd15, %fd15;
	mul.f64 	%fd17, %fd15, %fd16;
	rcp.rn.f64 	%fd18, %fd17;
	add.f64 	%fd19, %fd18, 0dBFF0000000000000;
	mul.f64 	%fd20, %fd19, 0d4020000000000000;
	div.rn.f64 	%fd21, %fd20, %fd17;
	st.shared.f64 	[%r3], %fd21;
	fma.rn.f64 	%fd22, %fd17, 0dC038000000000000, 0d4048000000000000;
	div.rn.f64 	%fd23, %fd22, %fd15;
	mul.f64 	%fd24, %fd15, %fd23;
	mul.f64 	%fd25, %fd15, %fd24;
	mul.f64 	%fd26, %fd15, %fd25;
	mul.f64 	%fd27, %fd15, %fd26;
	mul.f64 	%fd28, %fd15, %fd27;
	mul.f64 	%fd29, %fd15, %fd28;
	mul.f64 	%fd1, %fd6, %fd29;
	mul.f64 	%fd2, %fd9, %fd29;
	mul.f64 	%fd3, %fd12, %fd29;
	add.s64 	%rd2, %rd1, %rd31;
	ld.global.u64 	%rd45, [%rd2];
$L__BB4_2:
	mov.b64 	%fd30, %rd45;
	add.f64 	%fd31, %fd1, %fd30;
	mov.b64 	%rd35, %fd31;
	atom.relaxed.global.cas.b64 	%rd5, [%rd2], %rd45, %rd35;
	setp.ne.s64 	%p3, %rd45, %rd5;
	mov.u64 	%rd45, %rd5;
	@%p3 bra 	$L__BB4_2;
	ld.global.u64 	%rd46, [%rd2+40008];
$L__BB4_4:
	mov.b64 	%fd32, %rd46;
	add.f64 	%fd33, %fd2, %fd32;
	mov.b64 	%rd36, %fd33;
	atom.relaxed.global.cas.b64 	%rd8, [%rd2+40008], %rd46, %rd36;
	setp.ne.s64 	%p4, %rd46, %rd8;
	mov.u64 	%rd46, %rd8;
	@%p4 bra 	$L__BB4_4;
	ld.global.u64 	%rd47, [%rd2+80016];
$L__BB4_6:
	mov.b64 	%fd34, %rd47;
	add.f64 	%fd35, %fd3, %fd34;
	mov.b64 	%rd37, %fd35;
	atom.relaxed.global.cas.b64 	%rd11, [%rd2+80016], %rd47, %rd37;
	setp.ne.s64 	%p5, %rd47, %rd11;
	mov.u64 	%rd47, %rd11;
	@%p5 bra 	$L__BB4_6;
	add.s64 	%rd12, %rd1, %rd33;
	ld.global.u64 	%rd48, [%rd12];
$L__BB4_8:
	mov.b64 	%fd36, %rd48;
	sub.f64 	%fd37, %fd36, %fd1;
	mov.b64 	%rd39, %fd37;
	atom.relaxed.global.cas.b64 	%rd15, [%rd12], %rd48, %rd39;
	setp.ne.s64 	%p6, %rd48, %rd15;
	mov.u64 	%rd48, %rd15;
	@%p6 bra 	$L__BB4_8;
	ld.global.u64 	%rd49, [%rd12+40008];
$L__BB4_10:
	mov.b64 	%fd38, %rd49;
	sub.f64 	%fd39, %fd38, %fd2;
	mov.b64 	%rd40, %fd39;
	atom.relaxed.global.cas.b64 	%rd18, [%rd12+40008], %rd49, %rd40;
	setp.ne.s64 	%p7, %rd49, %rd18;
	mov.u64 	%rd49, %rd18;
	@%p7 bra 	$L__BB4_10;
	ld.global.u64 	%rd50, [%rd12+80016];
$L__BB4_12:
	mov.b64 	%fd40, %rd50;
	sub.f64 	%fd41, %fd40, %fd3;
	mov.b64 	%rd41, %fd41;
	atom.relaxed.global.cas.b64 	%rd21, [%rd12+80016], %rd50, %rd41;
	setp.ne.s64 	%p8, %rd50, %rd21;
	mov.u64 	%rd50, %rd21;
	@%p8 bra 	$L__BB4_12;
$L__BB4_13:
	setp.lt.u32 	%p9, %r21, 2;
	@%p9 bra 	$L__BB4_17;
$L__BB4_14:
	shr.u32 	%r8, %r21, 1;
	setp.ge.u32 	%p10, %r1, %r8;
	@%p10 bra 	$L__BB4_16;
	shl.b32 	%r19, %r8, 3;
	add.s32 	%r20, %r3, %r19;
	ld.shared.f64 	%fd42, [%r20];
	ld.shared.f64 	%fd43, [%r3];
	add.f64 	%fd44, %fd42, %fd43;
	st.shared.f64 	[%r3], %fd44;
$L__BB4_16:
	bar.sync 	0;
	setp.gt.u32 	%p11, %r21, 3;
	mov.u32 	%r21, %r8;
	@%p11 bra 	$L__BB4_14;
$L__BB4_17:
	setp.ne.s32 	%p12, %r1, 0;
	@%p12 bra 	$L__BB4_19;
	ld.shared.f64 	%fd45, [sdata];
	cvta.to.global.u64 	%rd42, %rd23;
	mul.wide.u32 	%rd43, %r2, 8;
	add.s64 	%rd44, %rd42, %rd43;
	st.global.f64 	[%rd44], %fd45;
$L__BB4_19:
	ret;

}


// ===== COMPILED SASS (sm_100) =====

	.target	sm_100

	.elftype	@"ET_EXEC"


//--------------------- .note.nv.tkinfo           --------------------------
	.section	.note.nv.tkinfo,"",@"SHT_NOTE"
	.sectionflags	@"SHF_NOTE_NV_TKINFO"
	.tkinfo
        /*0018*/ 	.word	0x00000002
        /*0030*/ 	.string	""
        /*0030*/ 	.string	"ptxas"
        /*0030*/ 	.string	"Cuda compilation tools, release 13.0, V13.0.88"
        /*0030*/ 	.string	"Build cuda_13.0.r13.0/compiler.36424714_0"
        /*0030*/ 	.string	"-arch sm_100 -m 64 "



//--------------------- .note.nv.cuinfo           --------------------------
	.section	.note.nv.cuinfo,"",@"SHT_NOTE"
	.sectionflags	@"SHF_NOTE_NV_CUINFO"
        /*0018*/ 	.short	0x0002
        /*001a*/ 	.short	0x0064
        /*001c*/ 	.short	0x0082
	.zero		2


//--------------------- .nv.info                  --------------------------
	.section	.nv.info,"",@"SHT_CUDA_INFO"
	.align	4


	//----- nvinfo : EIATTR_REGCOUNT
	.align		4
        /*0000*/ 	.byte	0x04, 0x2f
        /*0002*/ 	.short	(.L_1 - .L_0)
	.align		4
.L_0:
        /*0004*/ 	.word	index@(_Z26updateVelocityAndPositionsiPA5001_dS0_S0_d)
        /*0008*/ 	.word	0x00000014


	//----- nvinfo : EIATTR_FRAME_SIZE
	.align		4
.L_1:
        /*000c*/ 	.byte	0x04, 0x11
        /*000e*/ 	.short	(.L_3 - .L_2)
	.align		4
.L_2:
        /*0010*/ 	.word	index@(_Z26updateVelocityAndPositionsiPA5001_dS0_S0_d)
        /*0014*/ 	.word	0x00000000


	//----- nvinfo : EIATTR_REGCOUNT
	.align		4
.L_3:
        /*0018*/ 	.byte	0x04, 0x2f
        /*001a*/ 	.short	(.L_5 - .L_4)
	.align		4
.L_4:
        /*001c*/ 	.word	index@(_Z25updateVelocityAndPressureiPA5001_dS0_S0_diPd)
        /*0020*/ 	.word	0x0000001e


	//----- nvinfo : EIATTR_FRAME_SIZE
	.align		4
.L_5:
        /*0024*/ 	.byte	0x04, 0x11
        /*0026*/ 	.short	(.L_7 - .L_6)
	.align		4
.L_6:
        /*0028*/ 	.word	index@($__internal_2_$__cuda_sm20_div_rn_f64_full)
        /*002c*/ 	.word	0x00000000


	//----- nvinfo : EIATTR_FRAME_SIZE
	.align		4
.L_7:
        /*0030*/ 	.byte	0x04, 0x11
        /*0032*/ 	.short	(.L_9 - .L_8)
	.align		4
.L_8:
        /*0034*/ 	.word	index@(_Z25updateVelocityAndPressureiPA5001_dS0_S0_diPd)
        /*0038*/ 	.word	0x00000000


	//----- nvinfo : EIATTR_REGCOUNT
	.align		4
.L_9:
        /*003c*/ 	.byte	0x04, 0x2f
        /*003e*/ 	.short	(.L_11 - .L_10)
	.align		4
.L_10:
        /*0040*/ 	.word	index@(_Z9reduceSumPdS_)
        /*0044*/ 	.word	0x0000000e


	//----- nvinfo : EIATTR_FRAME_SIZE
	.align		4
.L_11:
        /*0048*/ 	.byte	0x04, 0x11
        /*004a*/ 	.short	(.L_13 - .L_12)
	.align		4
.L_12:
        /*004c*/ 	.word	index@(_Z9reduceSumPdS_)
        /*0050*/ 	.word	0x00000000


	//----- nvinfo : EIATTR_REGCOUNT
	.align		4
.L_13:
        /*0054*/ 	.byte	0x04, 0x2f
        /*0056*/ 	.short	(.L_15 - .L_14)
	.align		4
.L_14:
        /*0058*/ 	.word	index@(_Z12sumOfLengthsiPA5001_KdPd)
        /*005c*/ 	.word	0x0000000e


	//----- nvinfo : EIATTR_FRAME_SIZE
	.align		4
.L_15:
        /*0060*/ 	.byte	0x04, 0x11
        /*0062*/ 	.short	(.L_17 - .L_16)
	.align		4
.L_16:
        /*0064*/ 	.word	index@(_Z12sumOfLengthsiPA5001_KdPd)
        /*0068*/ 	.word	0x00000000


	//----- nvinfo : EIATTR_REGCOUNT
	.align		4
.L_17:
        /*006c*/ 	.byte	0x04, 0x2f
        /*006e*/ 	.short	(.L_19 - .L_18)
	.align		4
.L_18:
        /*0070*/ 	.word	index@(_Z32computeAccelerationsAndPotentialiPA5001_KdPA5001_dPtPd)
        /*0074*/ 	.word	0x00000026


	//----- nvinfo : EIATTR_FRAME_SIZE
	.align		4
.L_19:
        /*0078*/ 	.byte	0x04, 0x11
        /*007a*/ 	.short	(.L_21 - .L_20)
	.align		4
.L_20:
        /*007c*/ 	.word	index@($__internal_1_$__cuda_sm20_div_rn_f64_full)
        /*0080*/ 	.word	0x00000000


	//----- nvinfo : EIATTR_FRAME_SIZE
	.align		4
.L_21:
        /*0084*/ 	.byte	0x04, 0x11
        /*0086*/ 	.short	(.L_23 - .L_22)
	.align		4
.L_22:
        /*0088*/ 	.word	index@($__internal_0_$__cuda_sm20_dblrcp_rn_slowpath_v3)
        /*008c*/ 	.word	0x00000000


	//----- nvinfo : EIATTR_FRAME_SIZE
	.align		4
.L_23:
        /*0090*/ 	.byte	0x04, 0x11
        /*0092*/ 	.short	(.L_25 - .L_24)
	.align		4
.L_24:
        /*0094*/ 	.word	index@(_Z32computeAccelerationsAndPotentialiPA5001_KdPA5001_dPtPd)
        /*0098*/ 	.word	0x00000000


	//----- nvinfo : EIATTR_MIN_STACK_SIZE
	.align		4
.L_25:
        /*009c*/ 	.byte	0x04, 0x12
        /*009e*/ 	.short	(.L_27 - .L_26)
	.align		4
.L_26:
        /*00a0*/ 	.word	index@(_Z32computeAccelerationsAndPotentialiPA5001_KdPA5001_dPtPd)
        /*00a4*/ 	.word	0x00000000


	//----- nvinfo : EIATTR_MIN_STACK_SIZE
	.align		4
.L_27:
        /*00a8*/ 	.byte	0x04, 0x12
        /*00aa*/ 	.short	(.L_29 - .L_28)
	.align		4
.L_28:
        /*00ac*/ 	.word	index@(_Z12sumOfLengthsiPA5001_KdPd)
        /*00b0*/ 	.word	0x00000000


	//----- nvinfo : EIATTR_MIN_STACK_SIZE
	.align		4
.L_29:
        /*00b4*/ 	.byte	0x04, 0x12
        /*00b6*/ 	.short	(.L_31 - .L_30)
	.align		4
.L_30:
        /*00b8*/ 	.word	index@(_Z9reduceSumPdS_)
        /*00bc*/ 	.word	0x00000000


	//----- nvinfo : EIATTR_MIN_STACK_SIZE
	.align		4
.L_31:
        /*00c0*/ 	.byte	0x04, 0x12
        /*00c2*/ 	.short	(.L_33 - .L_32)
	.align		4
.L_32:
        /*00c4*/ 	.word	index@(_Z25updateVelocityAndPressureiPA5001_dS0_S0_diPd)
        /*00c8*/ 	.word	0x00000000


	//----- nvinfo : EIATTR_MIN_STACK_SIZE
	.align		4
.L_33:
        /*00cc*/ 	.byte	0x04, 0x12
        /*00ce*/ 	.short	(.L_35 - .L_34)
	.align		4
.L_34:
        /*00d0*/ 	.word	index@(_Z26updateVelocityAndPositionsiPA5001_dS0_S0_d)
        /*00d4*/ 	.word	0x00000000
.L_35:


//--------------------- .nv.compat                --------------------------
	.section	.nv.compat,"",@"SHT_CUDA_COMPAT_INFO"
	.align	4
        /*0000*/ 	.byte	0x02, 0x09, 0x00, 0x00, 0x02, 0x02, 0x01, 0x00, 0x02, 0x05, 0x05, 0x00, 0x03, 0x07, 0x01, 0x01
        /*0010*/ 	.byte	0x02, 0x03, 0x00, 0x00, 0x02, 0x06, 0x01, 0x00, 0x04, 0x0b, 0x08, 0x00, 0x01, 0x00, 0x00, 0x00
        /*0020*/ 	.byte	0x00, 0x00, 0x00, 0x00


//--------------------- .nv.info._Z32computeAccelerationsAndPotentialiPA5001_KdPA5001_dPtPd --------------------------
	.section	.nv.info._Z32computeAccelerationsAndPotentialiPA5001_KdPA5001_dPtPd,"",@"SHT_CUDA_INFO"
	.sectionflags	@""
	.align	4


	//----- nvinfo : EIATTR_CUDA_API_VERSION
	.align		4
        /*0000*/ 	.byte	0x04, 0x37
        /*0002*/ 	.short	(.L_37 - .L_36)
.L_36:
        /*0004*/ 	.word	0x00000082


	//----- nvinfo : EIATTR_KPARAM_INFO
	.align		4
.L_37:
        /*0008*/ 	.byte	0x04, 0x17
        /*000a*/ 	.short	(.L_39 - .L_38)
.L_38:
        /*000c*/ 	.word	0x00000000
        /*0010*/ 	.short	0x0004
        /*0012*/ 	.short	0x0020
        /*0014*/ 	.byte	0x00, 0xf5, 0x21, 0x00


	//----- nvinfo : EIATTR_KPARAM_INFO
	.align		4
.L_39:
        /*0018*/ 	.byte	0x04, 0x17
        /*001a*/ 	.short	(.L_41 - .L_40)
.L_40:
        /*001c*/ 	.word	0x00000000
        /*0020*/ 	.short	0x0003
        /*0022*/ 	.short	0x0018
        /*0024*/ 	.byte	0x00, 0xf5, 0x21, 0x00


	//----- nvinfo : EIATTR_KPARAM_INFO
	.align		4
.L_41:
        /*0028*/ 	.byte	0x04, 0x17
        /*002a*/ 	.short	(.L_43 - .L_42)
.L_42:
        /*002c*/ 	.word	0x00000000
        /*0030*/ 	.short	0x0002
        /*0032*/ 	.short	0x0010
        /*0034*/ 	.byte	0x00, 0xf5, 0x21, 0x00


	//----- nvinfo : EIATTR_KPARAM_INFO
	.align		4
.L_43:
        /*0038*/ 	.byte	0x04, 0x17
        /*003a*/ 	.short	(.L_45 - .L_44)
.L_44:
        /*003c*/ 	.word	0x00000000
        /*0040*/ 	.short	0x0001
        /*0042*/ 	.short	0x0008
        /*0044*/ 	.byte	0x00, 0xf5, 0x21, 0x00


	//----- nvinfo : EIATTR_KPARAM_INFO
	.align		4
.L_45:
        /*0048*/ 	.byte	0x04, 0x17
        /*004a*/ 	.short	(.L_47 - .L_46)
.L_46:
        /*004c*/ 	.word	0x00000000
        /*0050*/ 	.short	0x0000
        /*0052*/ 	.short	0x0000
        /*0054*/ 	.byte	0x00, 0xf0, 0x11, 0x00


	//----- nvinfo : EIATTR_SPARSE_MMA_MASK
	.align		4
.L_47:
        /*0058*/ 	.byte	0x03, 0x50
        /*005a*/ 	.short	0x0000


	//----- nvinfo : EIATTR_MAXREG_COUNT
	.align		4
        /*005c*/ 	.byte	0x03, 0x1b
        /*005e*/ 	.short	0x00ff


	//----- nvinfo : EIATTR_NUM_BARRIERS
	.align		4
        /*0060*/ 	.byte	0x02, 0x4c
        /*0062*/ 	.byte	0x01
	.zero		1


	//----- nvinfo : EIATTR_MERCURY_ISA_VERSION
	.align		4
        /*0064*/ 	.byte	0x03, 0x5f
        /*0066*/ 	.short	0x0101


	//----- nvinfo : EIATTR_VRC_CTA_INIT_COUNT
	.align		4
        /*0068*/ 	.byte	0x02, 0x4a
	.zero		1
	.zero		1


	//----- nvinfo : EIATTR_EXIT_INSTR_OFFSETS
	.align		4
        /*006c*/ 	.byte	0x04, 0x1c
        /*006e*/ 	.short	(.L_49 - .L_48)


	//   ....[0]....
.L_48:
        /*0070*/ 	.word	0x00000cc0


	//   ....[1]....
        /*0074*/ 	.word	0x00000d40


	//----- nvinfo : EIATTR_CRS_STACK_SIZE
	.align		4
.L_49:
        /*0078*/ 	.byte	0x04, 0x1e
        /*007a*/ 	.short	(.L_51 - .L_50)
.L_50:
        /*007c*/ 	.word	0x00000000


	//----- nvinfo : EIATTR_CBANK_PARAM_SIZE
	.align		4
.L_51:
        /*0080*/ 	.byte	0x03, 0x19
        /*0082*/ 	.short	0x0028


	//----- nvinfo : EIATTR_PARAM_CBANK
	.align		4
        /*0084*/ 	.byte	0x04, 0x0a
        /*0086*/ 	.short	(.L_53 - .L_52)
	.align		4
.L_52:
        /*0088*/ 	.word	index@(.nv.constant0._Z32computeAccelerationsAndPotentialiPA5001_KdPA5001_dPtPd)
        /*008c*/ 	.short	0x0380
        /*008e*/ 	.short	0x0028


	//----- nvinfo : EIATTR_SW_WAR
	.align		4
.L_53:
        /*0090*/ 	.byte	0x04, 0x36
        /*0092*/ 	.short	(.L_55 - .L_54)
.L_54:
        /*0094*/ 	.word	0x00000008
.L_55:


//--------------------- .nv.info._Z12sumOfLengthsiPA5001_KdPd --------------------------
	.section	.nv.info._Z12sumOfLengthsiPA5001_KdPd,"",@"SHT_CUDA_INFO"
	.sectionflags	@""
	.align	4


	//----- nvinfo : EIATTR_CUDA_API_VERSION
	.align		4
        /*0000*/ 	.byte	0x04, 0x37
        /*0002*/ 	.short	(.L_57 - .L_56)
.L_56:
        /*0004*/ 	.word	0x00000082


	//----- nvinfo : EIATTR_KPARAM_INFO
	.align		4
.L_57:
        /*0008*/ 	.byte	0x04, 0x17
        /*000a*/ 	.short	(.L_59 - .L_58)
.L_58:
        /*000c*/ 	.word	0x00000000
        /*0010*/ 	.short	0x0002
        /*0012*/ 	.short	0x0010
        /*0014*/ 	.byte	0x00, 0xf5, 0x21, 0x00


	//----- nvinfo : EIATTR_KPARAM_INFO
	.align		4
.L_59:
        /*0018*/ 	.byte	0x04, 0x17
        /*001a*/ 	.short	(.L_61 - .L_60)
.L_60:
        /*001c*/ 	.word	0x00000000
        /*0020*/ 	.short	0x0001
        /*0022*/ 	.short	0x0008
        /*0024*/ 	.byte	0x00, 0xf5, 0x21, 0x00


	//----- nvinfo : EIATTR_KPARAM_INFO
	.align		4
.L_61:
        /*0028*/ 	.byte	0x04, 0x17
        /*002a*/ 	.short	(.L_63 - .L_62)
.L_62:
        /*002c*/ 	.word	0x00000000
        /*0030*/ 	.short	0x0000
        /*0032*/ 	.short	0x0000
        /*0034*/ 	.byte	0x00, 0xf0, 0x11, 0x00


	//----- nvinfo : EIATTR_SPARSE_MMA_MASK
	.align		4
.L_63:
        /*0038*/ 	.byte	0x03, 0x50
        /*003a*/ 	.short	0x0000


	//----- nvinfo : EIATTR_MAXREG_COUNT
	.align		4
        /*003c*/ 	.byte	0x03, 0x1b
        /*003e*/ 	.short	0x00ff


	//----- nvinfo : EIATTR_NUM_BARRIERS
	.align		4
        /*0040*/ 	.byte	0x02, 0x4c
        /*0042*/ 	.byte	0x01
	.zero		1


	//----- nvinfo : EIATTR_MERCURY_ISA_VERSION
	.align		4
        /*0044*/ 	.byte	0x03, 0x5f
        /*0046*/ 	.short	0x0101


	//----- nvinfo : EIATTR_VRC_CTA_INIT_COUNT
	.align		4
        /*0048*/ 	.byte	0x02, 0x4a
	.zero		1
	.zero		1


	//----- nvinfo : EIATTR_EXIT_INSTR_OFFSETS
	.align		4
        /*004c*/ 	.byte	0x04, 0x1c
        /*004e*/ 	.short	(.L_65 - .L_64)


	//   ....[0]....
.L_64:
        /*0050*/ 	.word	0x00000260


	//   ....[1]....
        /*0054*/ 	.word	0x000002e0


	//----- nvinfo : EIATTR_CBANK_PARAM_SIZE
	.align		4
.L_65:
        /*0058*/ 	.byte	0x03, 0x19
        /*005a*/ 	.short	0x0018


	//----- nvinfo : EIATTR_PARAM_CBANK
	.align		4
        /*005c*/ 	.byte	0x04, 0x0a
        /*005e*/ 	.short	(.L_67 - .L_66)
	.align		4
.L_66:
        /*0060*/ 	.word	index@(.nv.constant0._Z12sumOfLengthsiPA5001_KdPd)
        /*0064*/ 	.short	0x0380
        /*0066*/ 	.short	0x0018


	//----- nvinfo : EIATTR_SW_WAR
	.align		4
.L_67:
        /*0068*/ 	.byte	0x04, 0x36
        /*006a*/ 	.short	(.L_69 - .L_68)
.L_68:
        /*006c*/ 	.word	0x00000008
.L_69:


//--------------------- .nv.info._Z9reduceSumPdS_ --------------------------
	.section	.nv.info._Z9reduceSumPdS_,"",@"SHT_CUDA_INFO"
	.sectionflags	@""
	.align	4


	//----- nvinfo : EIATTR_CUDA_API_VERSION
	.align		4
        /*0000*/ 	.byte	0x04, 0x37
        /*0002*/ 	.short	(.L_71 - .L_70)
.L_70:
        /*0004*/ 	.word	0x00000082


	//----- nvinfo : EIATTR_KPARAM_INFO
	.align		4
.L_71:
        /*0008*/ 	.byte	0x04, 0x17
        /*000a*/ 	.short	(.L_73 - .L_72)
.L_72:
        /*000c*/ 	.word	0x00000000
        /*0010*/ 	.short	0x0001
        /*0012*/ 	.short	0x0008
        /*0014*/ 	.byte	0x00, 0xf5, 0x21, 0x00


	//----- nvinfo : EIATTR_KPARAM_INFO
	.align		4
.L_73:
        /*0018*/ 	.byte	0x04, 0x17
        /*001a*/ 	.short	(.L_75 - .L_74)
.L_74:
        /*001c*/ 	.word	0x00000000
        /*0020*/ 	.short	0x0000
        /*0022*/ 	.short	0x0000
        /*0024*/ 	.byte	0x00, 0xf5, 0x21, 0x00


	//----- nvinfo : EIATTR_SPARSE_MMA_MASK
	.align		4
.L_75:
        /*0028*/ 	.byte	0x03, 0x50
        /*002a*/ 	.short	0x0000


	//----- nvinfo : EIATTR_MAXREG_COUNT
	.align		4
        /*002c*/ 	.byte	0x03, 0x1b
        /*002e*/ 	.short	0x00ff


	//----- nvinfo : EIATTR_NUM_BARRIERS
	.align		4
        /*0030*/ 	.byte	0x02, 0x4c
        /*0032*/ 	.byte	0x01
	.zero		1


	//----- nvinfo : EIATTR_MERCURY_ISA_VERSION
	.align		4
        /*0034*/ 	.byte	0x03, 0x5f
        /*0036*/ 	.short	0x0101


	//----- nvinfo : EIATTR_VRC_CTA_INIT_COUNT
	.align		4
        /*0038*/ 	.byte	0x02, 0x4a
	.zero		1
	.zero		1


	//----- nvinfo : EIATTR_EXIT_INSTR_OFFSETS
	.align		4
        /*003c*/ 	.byte	0x04, 0x1c
        /*003e*/ 	.short	(.L_77 - .L_76)


	//   ....[0]....
.L_76:
        /*0040*/ 	.word	0x00000230


	//   ....[1]....
        /*0044*/ 	.word	0x000002b0


	//----- nvinfo : EIATTR_CBANK_PARAM_SIZE
	.align		4
.L_77:
        /*0048*/ 	.byte	0x03, 0x19
        /*004a*/ 	.short	0x0010


	//----- nvinfo : EIATTR_PARAM_CBANK
	.align		4
        /*004c*/ 	.byte	0x04, 0x0a
        /*004e*/ 	.short	(.L_79 - .L_78)
	.align		4
.L_78:
        /*0050*/ 	.word	index@(.nv.constant0._Z9reduceSumPdS_)
        /*0054*/ 	.short	0x0380
        /*0056*/ 	.short	0x0010


	//----- nvinfo : EIATTR_SW_WAR
	.align		4
.L_79:
        /*0058*/ 	.byte	0x04, 0x36
        /*005a*/ 	.short	(.L_81 - .L_80)
.L_80:
        /*005c*/ 	.word	0x00000008
.L_81:


//--------------------- .nv.info._Z25updateVelocityAndPressureiPA5001_dS0_S0_diPd --------------------------
	.section	.nv.info._Z25updateVelocityAndPressureiPA5001_dS0_S0_diPd,"",@"SHT_CUDA_INFO"
	.sectionflags	@""
	.align	4


	//----- nvinfo : EIATTR_CUDA_API_VERSION
	.align		4
        /*0000*/ 	.byte	0x04, 0x37
        /*0002*/ 	.short	(.L_83 - .L_82)
.L_82:
        /*0004*/ 	.word	0x00000082


	//----- nvinfo : EIATTR_KPARAM_INFO
	.align		4
.L_83:
        /*0008*/ 	.byte	0x04, 0x17
        /*000a*/ 	.short	(.L_85 - .L_84)
.L_84:
        /*000c*/ 	.word	0x00000000
        /*0010*/ 	.short	0x0006
        /*0012*/ 	.short	0x0030
        /*0014*/ 	.byte	0x00, 0xf5, 0x21, 0x00


	//----- nvinfo : EIATTR_KPARAM_INFO
	.align		4
.L_85:
        /*0018*/ 	.byte	0x04, 0x17
        /*001a*/ 	.short	(.L_87 - .L_86)
.L_86:
        /*001c*/ 	.word	0x00000000
        /*0020*/ 	.short	0x0005
        /*0022*/ 	.short	0x0028
        /*0024*/ 	.byte	0x00, 0xf0, 0x11, 0x00


	//----- nvinfo : EIATTR_KPARAM_INFO
	.align		4
.L_87:
        /*0028*/ 	.byte	0x04, 0x17
        /*002a*/ 	.short	(.L_89 - .L_88)
.L_88:
        /*002c*/ 	.word	0x00000000
        /*0030*/ 	.short	0x0004
        /*0032*/ 	.short	0x0020
        /*0034*/ 	.byte	0x00, 0xf0, 0x21, 0x00


	//----- nvinfo : EIATTR_KPARAM_INFO
	.align		4
.L_89:
        /*0038*/ 	.byte	0x04, 0x17
        /*003a*/ 	.short	(.L_91 - .L_90)
.L_90:
        /*003c*/ 	.word	0x00000000
        /*0040*/ 	.short	0x0003
        /*0042*/ 	.short	0x0018
        /*0044*/ 	.byte	0x00, 0xf5, 0x21, 0x00


	//----- nvinfo : EIATTR_KPARAM_INFO
	.align		4
.L_91:
        /*0048*/ 	.byte	0x04, 0x17
        /*004a*/ 	.short	(.L_93 - .L_92)
.L_92:
        /*004c*/ 	.word	0x00000000
        /*0050*/ 	.short	0x0002
        /*0052*/ 	.short	0x0010
        /*0054*/ 	.byte	0x00, 0xf5, 0x21, 0x00


	//----- nvinfo : EIATTR_KPARAM_INFO
	.align		4
.L_93:
        /*0058*/ 	.byte	0x04, 0x17
        /*005a*/ 	.short	(.L_95 - .L_94)
.L_94:
        /*005c*/ 	.word	0x00000000
        /*0060*/ 	.short	0x0001
        /*0062*/ 	.short	0x0008
        /*0064*/ 	.byte	0x00, 0xf5, 0x21, 0x00


	//----- nvinfo : EIATTR_KPARAM_INFO
	.align		4
.L_95:
        /*0068*/ 	.byte	0x04, 0x17
        /*006a*/ 	.short	(.L_97 - .L_96)
.L_96:
        /*006c*/ 	.word	0x00000000
        /*0070*/ 	.short	0x0000
        /*0072*/ 	.short	0x0000
        /*0074*/ 	.byte	0x00, 0xf0, 0x11, 0x00


	//----- nvinfo : EIATTR_SPARSE_MMA_MASK
	.align		4
.L_97:
        /*0078*/ 	.byte	0x03, 0x50
        /*007a*/ 	.short	0x0000


	//----- nvinfo : EIATTR_MAXREG_COUNT
	.align		4
        /*007c*/ 	.byte	0x03, 0x1b
        /*007e*/ 	.short	0x00ff


	//----- nvinfo : EIATTR_MERCURY_ISA_VERSION
	.align		4
        /*0080*/ 	.byte	0x03, 0x5f
        /*0082*/ 	.short	0x0101


	//----- nvinfo : EIATTR_VRC_CTA_INIT_COUNT
	.align		4
        /*0084*/ 	.byte	0x02, 0x4a
	.zero		1
	.zero		1


	//----- nvinfo : EIATTR_EXIT_INSTR_OFFSETS
	.align		4
        /*0088*/ 	.byte	0x04, 0x1c
        /*008a*/ 	.short	(.L_99 - .L_98)


	//   ....[0]....
.L_98:
        /*008c*/ 	.word	0x00000070


	//   ....[1]....
        /*0090*/ 	.word	0x00000920


	//----- nvinfo : EIATTR_CRS_STACK_SIZE
	.align		4
.L_99:
        /*0094*/ 	.byte	0x04, 0x1e
        /*0096*/ 	.short	(.L_101 - .L_100)
.L_100:
        /*0098*/ 	.word	0x00000000


	//----- nvinfo : EIATTR_CBANK_PARAM_SIZE
	.align		4
.L_101:
        /*009c*/ 	.byte	0x03, 0x19
        /*009e*/ 	.short	0x0038


	//----- nvinfo : EIATTR_PARAM_CBANK
	.align		4
        /*00a0*/ 	.byte	0x04, 0x0a
        /*00a2*/ 	.short	(.L_103 - .L_102)
	.align		4
.L_102:
        /*00a4*/ 	.word	index@(.nv.constant0._Z25updateVelocityAndPressureiPA5001_dS0_S0_diPd)
        /*00a8*/ 	.short	0x0380
        /*00aa*/ 	.short	0x0038


	//----- nvinfo : EIATTR_SW_WAR
	.align		4
.L_103:
        /*00ac*/ 	.byte	0x04, 0x36
        /*00ae*/ 	.short	(.L_105 - .L_104)
.L_104:
        /*00b0*/ 	.word	0x00000008
.L_105:


//--------------------- .nv.info._Z26updateVelocityAndPositionsiPA5001_dS0_S0_d --------------------------
	.section	.nv.info._Z26updateVelocityAndPositionsiPA5001_dS0_S0_d,"",@"SHT_CUDA_INFO"
	.sectionflags	@""
	.align	4


	//----- nvinfo : EIATTR_CUDA_API_VERSION
	.align		4
        /*0000*/ 	.byte	0x04, 0x37
        /*0002*/ 	.short	(.L_107 - .L_106)
.L_106:
        /*0004*/ 	.word	0x00000082


	//----- nvinfo : EIATTR_KPARAM_INFO
	.align		4
.L_107:
        /*0008*/ 	.byte	0x04, 0x17
        /*000a*/ 	.short	(.L_109 - .L_108)
.L_108:
        /*000c*/ 	.word	0x00000000
        /*0010*/ 	.short	0x0004
        /*0012*/ 	.short	0x0020
        /*0014*/ 	.byte	0x00, 0xf0, 0x21, 0x00


	//----- nvinfo : EIATTR_KPARAM_INFO
	.align		4
.L_109:
        /*0018*/ 	.byte	0x04, 0x17
        /*001a*/ 	.short	(.L_111 - .L_110)
.L_110:
        /*001c*/ 	.word	0x00000000
        /*0020*/ 	.short	0x0003
        /*0022*/ 	.short	0x0018
        /*0024*/ 	.byte	0x00, 0xf5, 0x21, 0x00


	//----- nvinfo : EIATTR_KPARAM_INFO
	.align		4
.L_111:
        /*0028*/ 	.byte	0x04, 0x17
        /*002a*/ 	.short	(.L_113 - .L_112)
.L_112:
        /*002c*/ 	.word	0x00000000
        /*0030*/ 	.short	0x0002
        /*0032*/ 	.short	0x0010
        /*0034*/ 	.byte	0x00, 0xf5, 0x21, 0x00


	//----- nvinfo : EIATTR_KPARAM_INFO
	.align		4
.L_113:
        /*0038*/ 	.byte	0x04, 0x17
        /*003a*/ 	.short	(.L_115 - .L_114)
.L_114:
        /*003c*/ 	.word	0x00000000
        /*0040*/ 	.short	0x0001
        /*0042*/ 	.short	0x0008
        /*0044*/ 	.byte	0x00, 0xf5, 0x21, 0x00


	//----- nvinfo : EIATTR_KPARAM_INFO
	.align		4
.L_115:
        /*0048*/ 	.byte	0x04, 0x17
        /*004a*/ 	.short	(.L_117 - .L_116)
.L_116:
        /*004c*/ 	.word	0x00000000
        /*0050*/ 	.short	0x0000
        /*0052*/ 	.short	0x0000
        /*0054*/ 	.byte	0x00, 0xf0, 0x11, 0x00


	//----- nvinfo : EIATTR_SPARSE_MMA_MASK
	.align		4
.L_117:
        /*0058*/ 	.byte	0x03, 0x50
        /*005a*/ 	.short	0x0000


	//----- nvinfo : EIATTR_MAXREG_COUNT
	.align		4
        /*005c*/ 	.byte	0x03, 0x1b
        /*005e*/ 	.short	0x00ff


	//----- nvinfo : EIATTR_MERCURY_ISA_VERSION
	.align		4
        /*0060*/ 	.byte	0x03, 0x5f
        /*0062*/ 	.short	0x0101


	//----- nvinfo : EIATTR_VRC_CTA_INIT_COUNT
	.align		4
        /*0064*/ 	.byte	0x02, 0x4a
	.zero		1
	.zero		1


	//----- nvinfo : EIATTR_EXIT_INSTR_OFFSETS
	.align		4
        /*0068*/ 	.byte	0x04, 0x1c
        /*006a*/ 	.short	(.L_119 - .L_118)


	//   ....[0]....
.L_118:
        /*006c*/ 	.word	0x00000070


	//   ....[1]....
        /*0070*/ 	.word	0x000002a0


	//----- nvinfo : EIATTR_CBANK_PARAM_SIZE
	.align		4
.L_119:
        /*0074*/ 	.byte	0x03, 0x19
        /*0076*/ 	.short	0x0028


	//----- nvinfo : EIATTR_PARAM_CBANK
	.align		4
        /*0078*/ 	.byte	0x04, 0x0a
        /*007a*/ 	.short	(.L_121 - .L_120)
	.align		4
.L_120:
        /*007c*/ 	.word	index@(.nv.constant0._Z26updateVelocityAndPositionsiPA5001_dS0_S0_d)
        /*0080*/ 	.short	0x0380
        /*0082*/ 	.short	0x0028


	//----- nvinfo : EIATTR_SW_WAR
	.align		4
.L_121:
        /*0084*/ 	.byte	0x04, 0x36
        /*0086*/ 	.short	(.L_123 - .L_122)
.L_122:
        /*0088*/ 	.word	0x00000008
.L_123:


//--------------------- .nv.callgraph             --------------------------
	.section	.nv.callgraph,"",@"SHT_CUDA_CALLGRAPH"
	.align	4
	.sectionentsize	8
	.align		4
        /*0000*/ 	.word	0x00000000
	.align		4
        /*0004*/ 	.word	0xffffffff
	.align		4
        /*0008*/ 	.word	0x00000000
	.align		4
        /*000c*/ 	.word	0xfffffffe
	.align		4
        /*0010*/ 	.word	0x00000000
	.align		4
        /*0014*/ 	.word	0xfffffffd
	.align		4
        /*0018*/ 	.word	0x00000000
	.align		4
        /*001c*/ 	.word	0xfffffffc


//--------------------- .text._Z32computeAccelerationsAndPotentialiPA5001_KdPA5001_dPtPd --------------------------
	.section	.text._Z32computeAccelerationsAndPotentialiPA5001_KdPA5001_dPtPd,"ax",@progbits
	.align	128
        .global         _Z32computeAccelerationsAndPotentialiPA5001_KdPA5001_dPtPd
        .type           _Z32computeAccelerationsAndPotentialiPA5001_KdPA5001_dPtPd,@function
        .size           _Z32computeAccelerationsAndPotentialiPA5001_KdPA5001_dPtPd,(.L_x_51 - _Z32computeAccelerationsAndPotentialiPA5001_KdPA5001_dPtPd)
        .other          _Z32computeAccelerationsAndPotentialiPA5001_KdPA5001_dPtPd,@"STO_CUDA_ENTRY STV_DEFAULT"
_Z32computeAccelerationsAndPotentialiPA5001_KdPA5001_dPtPd:
.text._Z32computeAccelerationsAndPotentialiPA5001_KdPA5001_dPtPd:
[----:B------:R-:W-:Y:S01]  /*0000*/  LDC R1, c[0x0][0x37c] ;  /* 0x0000df00ff017b82 */ /* 0x000fe20000000800 */
[----:B------:R-:W0:Y:S07]  /*0010*/  S2R R0, SR_TID.X ;  /* 0x0000000000007919 */ /* 0x000e2e0000002100 */
[----:B------:R-:W1:Y:S01]  /*0020*/  S2UR UR5, SR_CgaCtaId ;  /* 0x00000000000579c3 */ /* 0x000e620000008800 */
[----:B------:R-:W-:Y:S01]  /*0030*/  UMOV UR4, 0x400 ;  /* 0x0000040000047882 */ /* 0x000fe20000000000 */
[----:B------:R-:W2:Y:S01]  /*0040*/  LDCU.64 UR6, c[0x0][0x358] ;  /* 0x00006b00ff0677ac */ /* 0x000ea20008000a00 */
[----:B------:R-:W3:Y:S05]  /*0050*/  S2R R3, SR_CTAID.X ;  /* 0x0000000000037919 */ /* 0x000eea0000002500 */
[----:B------:R-:W3:Y:S01]  /*0060*/  LDC.64 R8, c[0x0][0x398] ;  /* 0x0000e600ff087b82 */ /* 0x000ee20000000a00 */
[----:B-1----:R-:W-:-:S06]  /*0070*/  ULEA UR4, UR5, UR4, 0x18 ;  /* 0x0000000405047291 */ /* 0x002fcc000f8ec0ff */
[----:B0-----:R-:W-:Y:S01]  /*0080*/  LEA R2, R0, UR4, 0x3 ;  /* 0x0000000400027c11 */ /* 0x001fe2000f8e18ff */
[----:B---3--:R-:W-:-:S04]  /*0090*/  IMAD.WIDE.U32 R8, R3, 0x2, R8 ;  /* 0x0000000203087825 */ /* 0x008fc800078e0008 */
[----:B------:R0:W-:Y:S01]  /*00a0*/  STS.64 [R2], RZ ;  /* 0x000000ff02007388 */ /* 0x0001e20000000a00 */
[----:B------:R-:W1:Y:S01]  /*00b0*/  LDCU UR5, c[0x0][0x360] ;  /* 0x00006c00ff0577ac */ /* 0x000e620008000800 */
[----:B------:R-:W-:Y:S06]  /*00c0*/  BAR.SYNC.DEFER_BLOCKING 0x0 ;  /* 0x0000000000007b1d */ /* 0x000fec0000010000 */
[----:B------:R-:W3:Y:S01]  /*00d0*/  LDCU UR4, c[0x0][0x380] ;  /* 0x00007000ff0477ac */ /* 0x000ee20008000800 */
[----:B--2---:R-:W2:Y:S01]  /*00e0*/  LDG.E.U16 R8, desc[UR6][R8.64] ;  /* 0x0000000608087981 */ /* 0x004ea2000c1e1500 */
[----:B-1----:R-:W-:Y:S01]  /*00f0*/  IMAD R5, R3, UR5, R0 ;  /* 0x0000000503057c24 */ /* 0x002fe2000f8e0200 */
[----:B------:R-:W-:Y:S04]  /*0100*/  BSSY B0, `(.L_x_0) ;  /* 0x00000ac000007945 */ /* 0x000fe80003800000 */
[----:B--2---:R-:W-:Y:S01]  /*0110*/  IADD3 R4, PT, PT, R5, 0x1, R8 ;  /* 0x0000000105047810 */ /* 0x004fe20007ffe008 */
[----:B------:R-:W-:-:S02]  /*0120*/  VIADD R7, R8, 0x1 ;  /* 0x0000000108077836 */ /* 0x000fc40000000000 */
[----:B------:R-:W-:Y:S01]  /*0130*/  IMAD.U32 R5, RZ, RZ, UR5 ;  /* 0x00000005ff057e24 */ /* 0x000fe2000f8e00ff */
[----:B---3--:R-:W-:Y:S01]  /*0140*/  ISETP.GE.U32.AND P0, PT, R4, UR4, PT ;  /* 0x0000000404007c0c */ /* 0x008fe2000bf06070 */
[----:B------:R-:W-:-:S12]  /*0150*/  UIADD3 UR4, UPT, UPT, UR4, -0x1, URZ ;  /* 0xffffffff04047890 */ /* 0x000fd8000fffe0ff */
[----:B------:R-:W-:Y:S02]  /*0160*/  @!P0 IMAD.MOV R7, RZ, RZ, R8 ;  /* 0x000000ffff078224 */ /* 0x000fe400078e0208 */
[----:B------:R-:W-:-:S03]  /*0170*/  @P0 VIADD R4, R8, 0x2 ;  /* 0x0000000208040836 */ /* 0x000fc60000000000 */
[----:B------:R-:W-:-:S13]  /*0180*/  ISETP.GE.U32.AND P1, PT, R7, UR4, PT ;  /* 0x0000000407007c0c */ /* 0x000fda000bf26070 */
[----:B0-----:R-:W-:Y:S05]  /*0190*/  @P1 BRA `(.L_x_1) ;  /* 0x0000000800881947 */ /* 0x001fea0003800000 */
[----:B------:R-:W0:Y:S02]  /*01a0*/  LDC.64 R20, c[0x0][0x388] ;  /* 0x0000e200ff147b82 */ /* 0x000e240000000a00 */
[----:B0-----:R-:W-:-:S04]  /*01b0*/  IMAD.WIDE.U32 R18, R7, 0x8, R20 ;  /* 0x0000000807127825 */ /* 0x001fc800078e0014 */
[----:B------:R-:W-:Y:S01]  /*01c0*/  IMAD.WIDE.U32 R20, R4, 0x8, R20 ;  /* 0x0000000804147825 */ /* 0x000fe200078e0014 */
[----:B------:R-:W2:Y:S04]  /*01d0*/  LDG.E.64 R8, desc[UR6][R18.64+0x9c48] ;  /* 0x009c480612087981 */ /* 0x000ea8000c1e1b00 */
[----:B------:R-:W2:Y:S04]  /*01e0*/  LDG.E.64 R14, desc[UR6][R20.64+0x9c48] ;  /* 0x009c4806140e7981 */ /* 0x000ea8000c1e1b00 */
[----:B------:R-:W3:Y:S04]  /*01f0*/  LDG.E.64 R10, desc[UR6][R18.64] ;  /* 0x00000006120a7981 */ /* 0x000ee8000c1e1b00 */
[----:B------:R-:W3:Y:S04]  /*0200*/  LDG.E.64 R12, desc[UR6][R20.64] ;  /* 0x00000006140c7981 */ /* 0x000ee8000c1e1b00 */
[----:B------:R-:W4:Y:S04]  /*0210*/  LDG.E.64 R16, desc[UR6][R18.64+0x13890] ;  /* 0x0138900612107981 */ /* 0x000f28000c1e1b00 */
[----:B------:R-:W4:Y:S01]  /*0220*/  LDG.E.64 R22, desc[UR6][R20.64+0x13890] ;  /* 0x0138900614167981 */ /* 0x000f22000c1e1b00 */
[----:B------:R-:W-:Y:S01]  /*0230*/  BSSY.RECONVERGENT B1, `(.L_x_2) ;  /* 0x0000018000017945 */ /* 0x000fe20003800200 */
[----:B--2---:R-:W-:-:S02]  /*0240*/  DADD R8, R8, -R14 ;  /* 0x0000000008087229 */ /* 0x004fc4000000080e */
[----:B---3--:R-:W-:-:S06]  /*0250*/  DADD R10, R10, -R12 ;  /* 0x000000000a0a7229 */ /* 0x008fcc000000080c */
[----:B------:R-:W-:Y:S02]  /*0260*/  DMUL R12, R8, R8 ;  /* 0x00000008080c7228 */ /* 0x000fe40000000000 */
[----:B----4-:R-:W-:-:S06]  /*0270*/  DADD R14, R16, -R22 ;  /* 0x00000000100e7229 */ /* 0x010fcc0000000816 */
[----:B------:R-:W-:-:S08]  /*0280*/  DFMA R12, R10, R10, R12 ;  /* 0x0000000a0a0c722b */ /* 0x000fd0000000000c */
[----:B------:R-:W-:-:S08]  /*0290*/  DFMA R16, R14, R14, R12 ;  /* 0x0000000e0e10722b */ /* 0x000fd0000000000c */
[----:B------:R-:W-:-:S08]  /*02a0*/  DMUL R12, R16, R16 ;  /* 0x00000010100c7228 */ /* 0x000fd00000000000 */
[----:B------:R-:W-:-:S06]  /*02b0*/  DMUL R12, R16, R12 ;  /* 0x0000000c100c7228 */ /* 0x000fcc0000000000 */
[----:B------:R-:W0:Y:S04]  /*02c0*/  MUFU.RCP64H R23, R13 ;  /* 0x0000000d00177308 */ /* 0x000e280000001800 */
[----:B------:R-:W-:-:S05]  /*02d0*/  VIADD R22, R13, 0x300402 ;  /* 0x003004020d167836 */ /* 0x000fca0000000000 */
[----:B------:R-:W-:Y:S01]  /*02e0*/  FSETP.GEU.AND P0, PT, |R22|, 5.8789094863358348022e-39, PT ;  /* 0x004004021600780b */ /* 0x000fe20003f0e200 */
[----:B0-----:R-:W-:-:S08]  /*02f0*/  DFMA R18, -R12, R22, 1 ;  /* 0x3ff000000c12742b */ /* 0x001fd00000000116 */
[----:B------:R-:W-:-:S08]  /*0300*/  DFMA R18, R18, R18, R18 ;  /* 0x000000121212722b */ /* 0x000fd00000000012 */
[----:B------:R-:W-:-:S08]  /*0310*/  DFMA R18, R22, R18, R22 ;  /* 0x000000121612722b */ /* 0x000fd00000000016 */
[----:B------:R-:W-:-:S08]  /*0320*/  DFMA R20, -R12, R18, 1 ;  /* 0x3ff000000c14742b */ /* 0x000fd00000000112 */
[----:B------:R-:W-:Y:S01]  /*0330*/  DFMA R18, R18, R20, R18 ;  /* 0x000000141212722b */ /* 0x000fe20000000012 */
[----:B------:R-:W-:Y:S10]  /*0340*/  @P0 BRA `(.L_x_3) ;  /* 0x0000000000180947 */ /* 0x000ff40003800000 */
[----:B------:R-:W-:-:S05]  /*0350*/  LOP3.LUT R6, R13, 0x7fffffff, RZ, 0xc0, !PT ;  /* 0x7fffffff0d067812 */ /* 0x000fca00078ec0ff */
[----:B------:R-:W-:Y:S01]  /*0360*/  VIADD R23, R6, 0xfff00000 ;  /* 0xfff0000006177836 */ /* 0x000fe20000000000 */
[----:B------:R-:W-:-:S07]  /*0370*/  MOV R6, 0x390 ;  /* 0x0000039000067802 */ /* 0x000fce0000000f00 */
[----:B------:R-:W-:Y:S05]  /*0380*/  CALL.REL.NOINC `($__internal_0_$__cuda_sm20_dblrcp_rn_slowpath_v3) ;  /* 0x0000000800707944 */ /* 0x000fea0003c00000 */
[----:B------:R-:W-:Y:S02]  /*0390*/  IMAD.MOV.U32 R18, RZ, RZ, R20 ;  /* 0x000000ffff127224 */ /* 0x000fe400078e0014 */
[----:B------:R-:W-:-:S07]  /*03a0*/  IMAD.MOV.U32 R19, RZ, RZ, R21 ;  /* 0x000000ffff137224 */ /* 0x000fce00078e0015 */
.L_x_3:
[----:B------:R-:W-:Y:S05]  /*03b0*/  BSYNC.RECONVERGENT B1 ;  /* 0x0000000000017941 */ /* 0x000fea0003800200 */
.L_x_2:
[----:B------:R-:W0:Y:S01]  /*03c0*/  MUFU.RCP64H R21, R13 ;  /* 0x0000000d00157308 */ /* 0x000e220000001800 */
[----:B------:R-:W-:Y:S01]  /*03d0*/  IMAD.MOV.U32 R20, RZ, RZ, 0x1 ;  /* 0x00000001ff147424 */ /* 0x000fe200078e00ff */
[----:B------:R-:W-:Y:S01]  /*03e0*/  DADD R18, R18, -1 ;  /* 0xbff0000012127429 */ /* 0x000fe20000000000 */
[----:B------:R-:W-:Y:S04]  /*03f0*/  BSSY.RECONVERGENT B1, `(.L_x_4) ;  /* 0x0000016000017945 */ /* 0x000fe80003800200 */
[----:B0-----:R-:W-:-:S08]  /*0400*/  DFMA R22, -R12, R20, 1 ;  /* 0x3ff000000c16742b */ /* 0x001fd00000000114 */
[----:B------:R-:W-:-:S08]  /*0410*/  DFMA R22, R22, R22, R22 ;  /* 0x000000161616722b */ /* 0x000fd00000000016 */
[----:B------:R-:W-:Y:S02]  /*0420*/  DFMA R22, R20, R22, R20 ;  /* 0x000000161416722b */ /* 0x000fe40000000014 */
[----:B------:R-:W-:-:S06]  /*0430*/  DMUL R20, R18, 8 ;  /* 0x4020000012147828 */ /* 0x000fcc0000000000 */
[----:B------:R-:W-:-:S04]  /*0440*/  DFMA R24, -R12, R22, 1 ;  /* 0x3ff000000c18742b */ /* 0x000fc80000000116 */
[----:B------:R-:W-:-:S04]  /*0450*/  FSETP.GEU.AND P1, PT, |R21|, 6.5827683646048100446e-37, PT ;  /* 0x036000001500780b */ /* 0x000fc80003f2e200 */
[----:B------:R-:W-:-:S08]  /*0460*/  DFMA R24, R22, R24, R22 ;  /* 0x000000181618722b */ /* 0x000fd00000000016 */
[----:B------:R-:W-:-:S08]  /*0470*/  DMUL R18, R20, R24 ;  /* 0x0000001814127228 */ /* 0x000fd00000000000 */
[----:B------:R-:W-:-:S08]  /*0480*/  DFMA R22, -R12, R18, R20 ;  /* 0x000000120c16722b */ /* 0x000fd00000000114 */
[----:B------:R-:W-:-:S10]  /*0490*/  DFMA R18, R24, R22, R18 ;  /* 0x000000161812722b */ /* 0x000fd40000000012 */
[----:B------:R-:W-:-:S05]  /*04a0*/  FFMA R6, RZ, R13, R19 ;  /* 0x0000000dff067223 */ /* 0x000fca0000000013 */
[----:B------:R-:W-:-:S13]  /*04b0*/  FSETP.GT.AND P0, PT, |R6|, 1.469367938527859385e-39, PT ;  /* 0x001000000600780b */ /* 0x000fda0003f04200 */
[----:B------:R-:W-:Y:S05]  /*04c0*/  @P0 BRA P1, `(.L_x_5) ;  /* 0x0000000000200947 */ /* 0x000fea0000800000 */
[----:B------:R-:W-:Y:S01]  /*04d0*/  IMAD.MOV.U32 R22, RZ, RZ, R20 ;  /* 0x000000ffff167224 */ /* 0x000fe200078e0014 */
[----:B------:R-:W-:Y:S01]  /*04e0*/  MOV R6, 0x530 ;  /* 0x0000053000067802 */ /* 0x000fe20000000f00 */
[----:B------:R-:W-:Y:S02]  /*04f0*/  IMAD.MOV.U32 R23, RZ, RZ, R21 ;  /* 0x000000ffff177224 */ /* 0x000fe400078e0015 */
[----:B------:R-:W-:Y:S02]  /*0500*/  IMAD.MOV.U32 R20, RZ, RZ, R12 ;  /* 0x000000ffff147224 */ /* 0x000fe400078e000c */
[----:B------:R-:W-:-:S07]  /*0510*/  IMAD.MOV.U32 R21, RZ, RZ, R13 ;  /* 0x000000ffff157224 */ /* 0x000fce00078e000d */
[----:B------:R-:W-:Y:S05]  /*0520*/  CALL.REL.NOINC `($__internal_1_$__cuda_sm20_div_rn_f64_full) ;  /* 0x0000000800b47944 */ /* 0x000fea0003c00000 */
[----:B------:R-:W-:Y:S01]  /*0530*/  IMAD.MOV.U32 R18, RZ, RZ, R20 ;  /* 0x000000ffff127224 */ /* 0x000fe200078e0014 */
[----:B------:R-:W-:-:S07]  /*0540*/  MOV R19, R21 ;  /* 0x0000001500137202 */ /* 0x000fce0000000f00 */
.L_x_5:
[----:B------:R-:W-:Y:S05]  /*0550*/  BSYNC.RECONVERGENT B1 ;  /* 0x0000000000017941 */ /* 0x000fea0003800200 */
.L_x_4:
[----:B------:R-:W0:Y:S01]  /*0560*/  MUFU.RCP64H R21, R17 ;  /* 0x0000001100157308 */ /* 0x000e220000001800 */
[----:B------:R-:W-:Y:S01]  /*0570*/  IMAD.MOV.U32 R20, RZ, RZ, 0x1 ;  /* 0x00000001ff147424 */ /* 0x000fe200078e00ff */
[----:B------:R1:W-:Y:S01]  /*0580*/  STS.64 [R2], R18 ;  /* 0x0000001202007388 */ /* 0x0003e20000000a00 */
[----:B------:R-:W-:Y:S01]  /*0590*/  IMAD.MOV.U32 R24, RZ, RZ, 0x0 ;  /* 0x00000000ff187424 */ /* 0x000fe200078e00ff */
[----:B------:R-:W-:Y:S01]  /*05a0*/  BSSY.RECONVERGENT B1, `(.L_x_6) ;  /* 0x0000015000017945 */ /* 0x000fe20003800200 */
[----:B------:R-:W-:-:S06]  /*05b0*/  IMAD.MOV.U32 R25, RZ, RZ, 0x40380000 ;  /* 0x40380000ff197424 */ /* 0x000fcc00078e00ff */
[----:B------:R-:W-:Y:S02]  /*05c0*/  DFMA R12, R12, -R24, 48 ;  /* 0x404800000c0c742b */ /* 0x000fe40000000818 */
[----:B0-----:R-:W-:-:S08]  /*05d0*/  DFMA R22, -R16, R20, 1 ;  /* 0x3ff000001016742b */ /* 0x001fd00000000114 */
[----:B------:R-:W-:Y:S01]  /*05e0*/  FSETP.GEU.AND P1, PT, |R13|, 6.5827683646048100446e-37, PT ;  /* 0x036000000d00780b */ /* 0x000fe20003f2e200 */
[----:B------:R-:W-:-:S08]  /*05f0*/  DFMA R22, R22, R22, R22 ;  /* 0x000000161616722b */ /* 0x000fd00000000016 */
[----:B------:R-:W-:-:S08]  /*0600*/  DFMA R22, R20, R22, R20 ;  /* 0x000000161416722b */ /* 0x000fd00000000014 */
[----:B------:R-:W-:-:S08]  /*0610*/  DFMA R20, -R16, R22, 1 ;  /* 0x3ff000001014742b */ /* 0x000fd00000000116 */
[----:B------:R-:W-:-:S08]  /*0620*/  DFMA R20, R22, R20, R22 ;  /* 0x000000141614722b */ /* 0x000fd00000000016 */
[----:B------:R-:W-:-:S08]  /*0630*/  DMUL R22, R12, R20 ;  /* 0x000000140c167228 */ /* 0x000fd00000000000 */
[----:B------:R-:W-:-:S08]  /*0640*/  DFMA R24, -R16, R22, R12 ;  /* 0x000000161018722b */ /* 0x000fd0000000010c */
[----:B------:R-:W-:-:S10]  /*0650*/  DFMA R20, R20, R24, R22 ;  /* 0x000000181414722b */ /* 0x000fd40000000016 */
[----:B------:R-:W-:-:S05]  /*0660*/  FFMA R6, RZ, R17, R21 ;  /* 0x00000011ff067223 */ /* 0x000fca0000000015 */
[----:B------:R-:W-:-:S13]  /*0670*/  FSETP.GT.AND P0, PT, |R6|, 1.469367938527859385e-39, PT ;  /* 0x001000000600780b */ /* 0x000fda0003f04200 */
[----:B-1----:R-:W-:Y:S05]  /*0680*/  @P0 BRA P1, `(.L_x_7) ;  /* 0x0000000000180947 */ /* 0x002fea0000800000 */
[----:B------:R-:W-:Y:S01]  /*0690*/  IMAD.MOV.U32 R22, RZ, RZ, R12 ;  /* 0x000000ffff167224 */ /* 0x000fe200078e000c */
[----:B------:R-:W-:Y:S01]  /*06a0*/  MOV R6, 0x6f0 ;  /* 0x000006f000067802 */ /* 0x000fe20000000f00 */
[----:B------:R-:W-:Y:S02]  /*06b0*/  IMAD.MOV.U32 R23, RZ, RZ, R13 ;  /* 0x000000ffff177224 */ /* 0x000fe400078e000d */
[----:B------:R-:W-:Y:S02]  /*06c0*/  IMAD.MOV.U32 R20, RZ, RZ, R16 ;  /* 0x000000ffff147224 */ /* 0x000fe400078e0010 */
[----:B------:R-:W-:-:S07]  /*06d0*/  IMAD.MOV.U32 R21, RZ, RZ, R17 ;  /* 0x000000ffff157224 */ /* 0x000fce00078e0011 */
[----:B------:R-:W-:Y:S05]  /*06e0*/  CALL.REL.NOINC `($__internal_1_$__cuda_sm20_div_rn_f64_full) ;  /* 0x0000000800447944 */ /* 0x000fea0003c00000 */
.L_x_7:
[----:B------:R-:W-:Y:S05]  /*06f0*/  BSYNC.RECONVERGENT B1 ;  /* 0x0000000000017941 */ /* 0x000fea0003800200 */
.L_x_6:
[----:B------:R-:W0:Y:S02]  /*0700*/  LDC.64 R18, c[0x0][0x390] ;  /* 0x0000e400ff127b82 */ /* 0x000e240000000a00 */
[----:B0-----:R-:W-:-:S05]  /*0710*/  IMAD.WIDE.U32 R6, R7, 0x8, R18 ;  /* 0x0000000807067825 */ /* 0x001fca00078e0012 */
[----:B------:R0:W5:Y:S01]  /*0720*/  LDG.E.64 R12, desc[UR6][R6.64] ;  /* 0x00000006060c7981 */ /* 0x000162000c1e1b00 */
[C---:B------:R-:W-:Y:S01]  /*0730*/  DMUL R20, R16.reuse, R20 ;  /* 0x0000001410147228 */ /* 0x040fe20000000000 */
[----:B------:R-:W-:Y:S07]  /*0740*/  BSSY B1, `(.L_x_8) ;  /* 0x0000011000017945 */ /* 0x000fee0003800000 */
[----:B------:R-:W-:-:S08]  /*0750*/  DMUL R20, R16, R20 ;  /* 0x0000001410147228 */ /* 0x000fd00000000000 */
[----:B------:R-:W-:-:S08]  /*0760*/  DMUL R20, R16, R20 ;  /* 0x0000001410147228 */ /* 0x000fd00000000000 */
[----:B------:R-:W-:-:S08]  /*0770*/  DMUL R20, R16, R20 ;  /* 0x0000001410147228 */ /* 0x000fd00000000000 */
[----:B------:R-:W-:-:S08]  /*0780*/  DMUL R20, R16, R20 ;  /* 0x0000001410147228 */ /* 0x000fd00000000000 */
[----:B------:R-:W-:-:S08]  /*0790*/  DMUL R22, R16, R20 ;  /* 0x0000001410167228 */ /* 0x000fd00000000000 */
[-C--:B------:R-:W-:Y:S02]  /*07a0*/  DMUL R16, R10, R22.reuse ;  /* 0x000000160a107228 */ /* 0x080fe40000000000 */
[-C--:B------:R-:W-:Y:S02]  /*07b0*/  DMUL R20, R8, R22.reuse ;  /* 0x0000001608147228 */ /* 0x080fe40000000000 */
[----:B0-----:R-:W-:-:S11]  /*07c0*/  DMUL R22, R14, R22 ;  /* 0x000000160e167228 */ /* 0x001fd60000000000 */
.L_x_9:
[----:B-----5:R-:W-:Y:S01]  /*07d0*/  DADD R14, R16, R12 ;  /* 0x00000000100e7229 */ /* 0x020fe2000000000c */
[----:B------:R-:W-:Y:S09]  /*07e0*/  YIELD ;  /* 0x0000000000007946 */ /* 0x000ff20003800000 */
[----:B------:R-:W2:Y:S02]  /*07f0*/  ATOMG.E.CAS.64.STRONG.GPU PT, R14, [R6], R12, R14 ;  /* 0x0000000c060e73a9 */ /* 0x000ea400001ee50e */
[----:B--2---:R-:W-:Y:S01]  /*0800*/  ISETP.NE.U32.AND P0, PT, R12, R14, PT ;  /* 0x0000000e0c00720c */ /* 0x004fe20003f05070 */
[----:B------:R-:W-:-:S03]  /*0810*/  IMAD.MOV.U32 R12, RZ, RZ, R14 ;  /* 0x000000ffff0c7224 */ /* 0x000fc600078e000e */
[----:B------:R-:W-:Y:S01]  /*0820*/  ISETP.NE.AND.EX P0, PT, R13, R15, PT, P0 ;  /* 0x0000000f0d00720c */ /* 0x000fe20003f05300 */
[----:B------:R-:W-:-:S12]  /*0830*/  IMAD.MOV.U32 R13, RZ, RZ, R15 ;  /* 0x000000ffff0d7224 */ /* 0x000fd800078e000f */
[----:B------:R-:W-:Y:S05]  /*0840*/  @P0 BRA `(.L_x_9) ;  /* 0xfffffffc00e00947 */ /* 0x000fea000383ffff */
[----:B------:R-:W-:Y:S05]  /*0850*/  BSYNC B1 ;  /* 0x0000000000017941 */ /* 0x000fea0003800000 */
.L_x_8:
[----:B------:R0:W5:Y:S01]  /*0860*/  LDG.E.64 R8, desc[UR6][R6.64+0x9c48] ;  /* 0x009c480606087981 */ /* 0x000162000c1e1b00 */
[----:B------:R-:W-:Y:S01]  /*0870*/  BSSY B1, `(.L_x_10) ;  /* 0x0000009000017945 */ /* 0x000fe20003800000 */
.L_x_11:
[----:B-----5:R-:W-:Y:S01]  /*0880*/  DADD R10, R20, R8 ;  /* 0x00000000140a7229 */ /* 0x020fe20000000008 */
[----:B------:R-:W-:Y:S09]  /*0890*/  YIELD ;  /* 0x0000000000007946 */ /* 0x000ff20003800000 */
[----:B------:R-:W2:Y:S02]  /*08a0*/  ATOMG.E.CAS.64.STRONG.GPU PT, R10, [R6+0x9c48], R8, R10 ;  /* 0x009c4808060a73a9 */ /* 0x000ea400001ee50a */
[----:B--2---:R-:W-:Y:S01]  /*08b0*/  ISETP.NE.U32.AND P0, PT, R8, R10, PT ;  /* 0x0000000a0800720c */ /* 0x004fe20003f05070 */
[----:B------:R-:W-:-:S03]  /*08c0*/  IMAD.MOV.U32 R8, RZ, RZ, R10 ;  /* 0x000000ffff087224 */ /* 0x000fc600078e000a */
[----:B------:R-:W-:Y:S01]  /*08d0*/  ISETP.NE.AND.EX P0, PT, R9, R11, PT, P0 ;  /* 0x0000000b0900720c */ /* 0x000fe20003f05300 */
[----:B------:R-:W-:-:S12]  /*08e0*/  IMAD.MOV.U32 R9, RZ, RZ, R11 ;  /* 0x000000ffff097224 */ /* 0x000fd800078e000b */
[----:B------:R-:W-:Y:S05]  /*08f0*/  @P0 BRA `(.L_x_11) ;  /* 0xfffffffc00e00947 */ /* 0x000fea000383ffff */
[----:B------:R-:W-:Y:S05]  /*0900*/  BSYNC B1 ;  /* 0x0000000000017941 */ /* 0x000fea0003800000 */
.L_x_10:
[----:B------:R1:W5:Y:S01]  /*0910*/  LDG.E.64 R8, desc[UR6][R6.64+0x13890] ;  /* 0x0138900606087981 */ /* 0x000362000c1e1b00 */
[----:B------:R-:W-:Y:S01]  /*0920*/  BSSY B1, `(.L_x_12) ;  /* 0x0000009000017945 */ /* 0x000fe20003800000 */
.L_x_13:
[----:B-----5:R-:W-:Y:S01]  /*0930*/  DADD R10, R22, R8 ;  /* 0x00000000160a7229 */ /* 0x020fe20000000008 */
[----:B------:R-:W-:Y:S09]  /*0940*/  YIELD ;  /* 0x0000000000007946 */ /* 0x000ff20003800000 */
[----:B------:R-:W2:Y:S02]  /*0950*/  ATOMG.E.CAS.64.STRONG.GPU PT, R10, [R6+0x13890], R8, R10 ;  /* 0x01389008060a73a9 */ /* 0x000ea400001ee50a */
[----:B--2---:R-:W-:-:S02]  /*0960*/  ISETP.NE.U32.AND P0, PT, R8, R10, PT ;  /* 0x0000000a0800720c */ /* 0x004fc40003f05070 */
[----:B------:R-:W-:Y:S02]  /*0970*/  MOV R8, R10 ;  /* 0x0000000a00087202 */ /* 0x000fe40000000f00 */
[----:B------:R-:W-:Y:S01]  /*0980*/  ISETP.NE.AND.EX P0, PT, R9, R11, PT, P0 ;  /* 0x0000000b0900720c */ /* 0x000fe20003f05300 */
[----:B------:R-:W-:-:S12]  /*0990*/  IMAD.MOV.U32 R9, RZ, RZ, R11 ;  /* 0x000000ffff097224 */ /* 0x000fd800078e000b */
[----:B------:R-:W-:Y:S05]  /*09a0*/  @P0 BRA `(.L_x_13) ;  /* 0xfffffffc00e00947 */ /* 0x000fea000383ffff */
[----:B------:R-:W-:Y:S05]  /*09b0*/  BSYNC B1 ;  /* 0x0000000000017941 */ /* 0x000fea0003800000 */
.L_x_12:
[----:B------:R-:W-:-:S05]  /*09c0*/  IMAD.WIDE.U32 R18, R4, 0x8, R18 ;  /* 0x0000000804127825 */ /* 0x000fca00078e0012 */
[----:B------:R2:W5:Y:S01]  /*09d0*/  LDG.E.64 R8, desc[UR6][R18.64] ;  /* 0x0000000612087981 */ /* 0x000562000c1e1b00 */
[----:B------:R-:W-:Y:S01]  /*09e0*/  BSSY B1, `(.L_x_14) ;  /* 0x0000009000017945 */ /* 0x000fe20003800000 */
.L_x_15:
[----:B-----5:R-:W-:Y:S01]  /*09f0*/  DADD R10, -R16, R8 ;  /* 0x00000000100a7229 */ /* 0x020fe20000000108 */
[----:B------:R-:W-:Y:S09]  /*0a00*/  YIELD ;  /* 0x0000000000007946 */ /* 0x000ff20003800000 */
[----:B------:R-:W3:Y:S02]  /*0a10*/  ATOMG.E.CAS.64.STRONG.GPU PT, R10, [R18], R8, R10 ;  /* 0x00000008120a73a9 */ /* 0x000ee400001ee50a */
[----:B---3--:R-:W-:Y:S01]  /*0a20*/  ISETP.NE.U32.AND P0, PT, R8, R10, PT ;  /* 0x0000000a0800720c */ /* 0x008fe20003f05070 */
[----:B------:R-:W-:-:S03]  /*0a30*/  IMAD.MOV.U32 R8, RZ, RZ, R10 ;  /* 0x000000ffff087224 */ /* 0x000fc600078e000a */
[----:B------:R-:W-:Y:S01]  /*0a40*/  ISETP.NE.AND.EX P0, PT, R9, R11, PT, P0 ;  /* 0x0000000b0900720c */ /* 0x000fe20003f05300 */
[----:B------:R-:W-:-:S12]  /*0a50*/  IMAD.MOV.U32 R9, RZ, RZ, R11 ;  /* 0x000000ffff097224 */ /* 0x000fd800078e000b */
[----:B------:R-:W-:Y:S05]  /*0a60*/  @P0 BRA `(.L_x_15) ;  /* 0xfffffffc00e00947 */ /* 0x000fea000383ffff */
[----:B------:R-:W-:Y:S05]  /*0a70*/  BSYNC B1 ;  /* 0x0000000000017941 */ /* 0x000fea0003800000 */
.L_x_14:
[----:B------:R3:W5:Y:S01]  /*0a80*/  LDG.E.64 R8, desc[UR6][R18.64+0x9c48] ;  /* 0x009c480612087981 */ /* 0x000762000c1e1b00 */
[----:B------:R-:W-:Y:S01]  /*0a90*/  BSSY B1, `(.L_x_16) ;  /* 0x0000009000017945 */ /* 0x000fe20003800000 */
.L_x_17:
[----:B-----5:R-:W-:Y:S01]  /*0aa0*/  DADD R10, -R20, R8 ;  /* 0x00000000140a7229 */ /* 0x020fe20000000108 */
[----:B------:R-:W-:Y:S09]  /*0ab0*/  YIELD ;  /* 0x0000000000007946 */ /* 0x000ff20003800000 */
[----:B------:R-:W4:Y:S02]  /*0ac0*/  ATOMG.E.CAS.64.STRONG.GPU PT, R10, [R18+0x9c48], R8, R10 ;  /* 0x009c4808120a73a9 */ /* 0x000f2400001ee50a */
[----:B----4-:R-:W-:Y:S01]  /*0ad0*/  ISETP.NE.U32.AND P0, PT, R8, R10, PT ;  /* 0x0000000a0800720c */ /* 0x010fe20003f05070 */
[----:B------:R-:W-:-:S03]  /*0ae0*/  IMAD.MOV.U32 R8, RZ, RZ, R10 ;  /* 0x000000ffff087224 */ /* 0x000fc600078e000a */
[----:B------:R-:W-:Y:S01]  /*0af0*/  ISETP.NE.AND.EX P0, PT, R9, R11, PT, P0 ;  /* 0x0000000b0900720c */ /* 0x000fe20003f05300 */
[----:B------:R-:W-:-:S12]  /*0b00*/  IMAD.MOV.U32 R9, RZ, RZ, R11 ;  /* 0x000000ffff097224 */ /* 0x000fd800078e000b */
[----:B------:R-:W-:Y:S05]  /*0b10*/  @P0 BRA `(.L_x_17) ;  /* 0xfffffffc00e00947 */ /* 0x000fea000383ffff */
[----:B------:R-:W-:Y:S05]  /*0b20*/  BSYNC B1 ;  /* 0x0000000000017941 */ /* 0x000fea0003800000 */
.L_x_16:
[----:B------:R4:W5:Y:S02]  /*0b30*/  LDG.E.64 R8, desc[UR6][R18.64+0x13890] ;  /* 0x0138900612087981 */ /* 0x000964000c1e1b00 */
.L_x_18:
[----:B-----5:R-:W-:Y:S01]  /*0b40*/  DADD R10, -R22, R8 ;  /* 0x00000000160a7229 */ /* 0x020fe20000000108 */
[----:B------:R-:W-:Y:S09]  /*0b50*/  YIELD ;  /* 0x0000000000007946 */ /* 0x000ff20003800000 */
[----:B------:R-:W2:Y:S02]  /*0b60*/  ATOMG.E.CAS.64.STRONG.GPU PT, R10, [R18+0x13890], R8, R10 ;  /* 0x01389008120a73a9 */ /* 0x000ea400001ee50a */
[----:B--2---:R-:W-:Y:S01]  /*0b70*/  ISETP.NE.U32.AND P0, PT, R8, R10, PT ;  /* 0x0000000a0800720c */ /* 0x004fe20003f05070 */
[----:B------:R-:W-:-:S03]  /*0b80*/  IMAD.MOV.U32 R8, RZ, RZ, R10 ;  /* 0x000000ffff087224 */ /* 0x000fc600078e000a */
[----:B------:R-:W-:Y:S01]  /*0b90*/  ISETP.NE.AND.EX P0, PT, R9, R11, PT, P0 ;  /* 0x0000000b0900720c */ /* 0x000fe20003f05300 */
[----:B------:R-:W-:-:S12]  /*0ba0*/  IMAD.MOV.U32 R9, RZ, RZ, R11 ;  /* 0x000000ffff097224 */ /* 0x000fd800078e000b */
[----:B------:R-:W-:Y:S05]  /*0bb0*/  @P0 BRA `(.L_x_18) ;  /* 0xfffffffc00e00947 */ /* 0x000fea000383ffff */
.L_x_1:
[----:B------:R-:W-:Y:S05]  /*0bc0*/  BSYNC B0 ;  /* 0x0000000000007941 */ /* 0x000fea0003800000 */
.L_x_0:
[----:B------:R-:W-:Y:S02]  /*0bd0*/  ISETP.GE.U32.AND P0, PT, R5, 0x2, PT ;  /* 0x000000020500780c */ /* 0x000fe40003f06070 */
[----:B------:R-:W-:-:S11]  /*0be0*/  ISETP.NE.AND P1, PT, R0, RZ, PT ;  /* 0x000000ff0000720c */ /* 0x000fd60003f25270 */
[----:B------:R-:W-:Y:S05]  /*0bf0*/  @!P0 BRA `(.L_x_19) ;  /* 0x0000000000308947 */ /* 0x000fea0003800000 */
.L_x_20:
[----:B------:R-:W-:Y:S01]  /*0c00*/  SHF.R.U32.HI R11, RZ, 0x1, R5 ;  /* 0x00000001ff0b7819 */ /* 0x000fe20000011605 */
[----:B------:R-:W-:Y:S05]  /*0c10*/  WARPSYNC.ALL ;  /* 0x0000000000007948 */ /* 0x000fea0003800000 */
[----:B------:R-:W-:-:S13]  /*0c20*/  ISETP.GE.U32.AND P0, PT, R0, R11, PT ;  /* 0x0000000b0000720c */ /* 0x000fda0003f06070 */
[----:B------:R-:W-:Y:S01]  /*0c30*/  @!P0 IMAD R4, R11, 0x8, R2 ;  /* 0x000000080b048824 */ /* 0x000fe200078e0202 */
[----:B------:R-:W-:Y:S04]  /*0c40*/  @!P0 LDS.64 R8, [R2] ;  /* 0x0000000002088984 */ /* 0x000fe80000000a00 */
[----:B01----:R-:W0:Y:S02]  /*0c50*/  @!P0 LDS.64 R6, [R4] ;  /* 0x0000000004068984 */ /* 0x003e240000000a00 */
[----:B0-----:R-:W-:-:S07]  /*0c60*/  @!P0 DADD R6, R6, R8 ;  /* 0x0000000006068229 */ /* 0x001fce0000000008 */
[----:B------:R2:W-:Y:S01]  /*0c70*/  @!P0 STS.64 [R2], R6 ;  /* 0x0000000602008388 */ /* 0x0005e20000000a00 */
[----:B------:R-:W-:Y:S01]  /*0c80*/  BAR.SYNC.DEFER_BLOCKING 0x0 ;  /* 0x0000000000007b1d */ /* 0x000fe20000010000 */
[----:B------:R-:W-:Y:S01]  /*0c90*/  ISETP.GT.U32.AND P0, PT, R5, 0x3, PT ;  /* 0x000000030500780c */ /* 0x000fe20003f04070 */
[----:B------:R-:W-:-:S12]  /*0ca0*/  IMAD.MOV.U32 R5, RZ, RZ, R11 ;  /* 0x000000ffff057224 */ /* 0x000fd800078e000b */
[----:B--2---:R-:W-:Y:S05]  /*0cb0*/  @P0 BRA `(.L_x_20) ;  /* 0xfffffffc00d00947 */ /* 0x004fea000383ffff */
.L_x_19:
[----:B------:R-:W-:Y:S05]  /*0cc0*/  @P1 EXIT ;  /* 0x000000000000194d */ /* 0x000fea0003800000 */
[----:B------:R-:W2:Y:S01]  /*0cd0*/  S2UR UR5, SR_CgaCtaId ;  /* 0x00000000000579c3 */ /* 0x000ea20000008800 */
[----:B------:R-:W-:-:S07]  /*0ce0*/  UMOV UR4, 0x400 ;  /* 0x0000040000047882 */ /* 0x000fce0000000000 */
[----:B01----:R-:W0:Y:S01]  /*0cf0*/  LDC.64 R6, c[0x0][0x3a0] ;  /* 0x0000e800ff067b82 */ /* 0x003e220000000a00 */
[----:B--2---:R-:W-:Y:S01]  /*0d00*/  ULEA UR4, UR5, UR4, 0x18 ;  /* 0x0000000405047291 */ /* 0x004fe2000f8ec0ff */
[----:B0-----:R-:W-:-:S08]  /*0d10*/  IMAD.WIDE.U32 R2, R3, 0x8, R6 ;  /* 0x0000000803027825 */ /* 0x001fd000078e0006 */
[----:B------:R-:W0:Y:S04]  /*0d20*/  LDS.64 R4, [UR4] ;  /* 0x00000004ff047984 */ /* 0x000e280008000a00 */
[----:B0-----:R-:W-:Y:S01]  /*0d30*/  STG.E.64 desc[UR6][R2.64], R4 ;  /* 0x0000000402007986 */ /* 0x001fe2000c101b06 */
[----:B------:R-:W-:Y:S05]  /*0d40*/  EXIT ;  /* 0x000000000000794d */ /* 0x000fea0003800000 */
        .weak           $__internal_0_$__cuda_sm20_dblrcp_rn_slowpath_v3
        .type           $__internal_0_$__cuda_sm20_dblrcp_rn_slowpath_v3,@function
        .size           $__internal_0_$__cuda_sm20_dblrcp_rn_slowpath_v3,($__internal_1_$__cuda_sm20_div_rn_f64_full - $__internal_0_$__cuda_sm20_dblrcp_rn_slowpath_v3)
$__internal_0_$__cuda_sm20_dblrcp_rn_slowpath_v3:
[----:B------:R-:W-:Y:S01]  /*0d50*/  DSETP.GTU.AND P0, PT, |R12|, +INF , PT ;  /* 0x7ff000000c00742a */ /* 0x000fe20003f0c200 */
[----:B------:R-:W-:-:S13]  /*0d60*/  BSSY.RECONVERGENT B2, `(.L_x_21) ;  /* 0x0000024000027945 */ /* 0x000fda0003800200 */
[----:B------:R-:W-:Y:S05]  /*0d70*/  @P0 BRA `(.L_x_22) ;  /* 0x0000000000800947 */ /* 0x000fea0003800000 */
[----:B------:R-:W-:-:S05]  /*0d80*/  LOP3.LUT R20, R13, 0x7fffffff, RZ, 0xc0, !PT ;  /* 0x7fffffff0d147812 */ /* 0x000fca00078ec0ff */
[----:B------:R-:W-:-:S05]  /*0d90*/  VIADD R18, R20, 0xffffffff ;  /* 0xffffffff14127836 */ /* 0x000fca0000000000 */
[----:B------:R-:W-:-:S13]  /*0da0*/  ISETP.GE.U32.AND P0, PT, R18, 0x7fefffff, PT ;  /* 0x7fefffff1200780c */ /* 0x000fda0003f06070 */
[----:B------:R-:W-:Y:S01]  /*0db0*/  @P0 LOP3.LUT R19, R13, 0x7ff00000, RZ, 0x3c, !PT ;  /* 0x7ff000000d130812 */ /* 0x000fe200078e3cff */
[----:B------:R-:W-:Y:S01]  /*0dc0*/  @P0 IMAD.MOV.U32 R18, RZ, RZ, RZ ;  /* 0x000000ffff120224 */ /* 0x000fe200078e00ff */
[----:B------:R-:W-:Y:S06]  /*0dd0*/  @P0 BRA `(.L_x_23) ;  /* 0x0000000000700947 */ /* 0x000fec0003800000 */
[----:B------:R-:W-:-:S13]  /*0de0*/  ISETP.GE.U32.AND P0, PT, R20, 0x1000001, PT ;  /* 0x010000011400780c */ /* 0x000fda0003f06070 */
[----:B------:R-:W-:Y:S05]  /*0df0*/  @!P0 BRA `(.L_x_24) ;  /* 0x0000000000388947 */ /* 0x000fea0003800000 */
[----:B------:R-:W-:Y:S01]  /*0e00*/  IADD3 R19, PT, PT, R13, -0x3fe00000, RZ ;  /* 0xc02000000d137810 */ /* 0x000fe20007ffe0ff */
[----:B------:R-:W-:Y:S02]  /*0e10*/  IMAD.MOV.U32 R18, RZ, RZ, R12 ;  /* 0x000000ffff127224 */ /* 0x000fe400078e000c */
[----:B------:R-:W-:Y:S01]  /*0e20*/  IMAD.MOV.U32 R20, RZ, RZ, R23 ;  /* 0x000000ffff147224 */ /* 0x000fe200078e0017 */
[----:B------:R-:W0:Y:S05]  /*0e30*/  MUFU.RCP64H R21, R19 ;  /* 0x0000001300157308 */ /* 0x000e2a0000001800 */
[----:B0-----:R-:W-:-:S08]  /*0e40*/  DFMA R22, -R18, R20, 1 ;  /* 0x3ff000001216742b */ /* 0x001fd00000000114 */
[----:B------:R-:W-:-:S08]  /*0e50*/  DFMA R22, R22, R22, R22 ;  /* 0x000000161616722b */ /* 0x000fd00000000016 */
[----:B------:R-:W-:-:S08]  /*0e60*/  DFMA R22, R20, R22, R20 ;  /* 0x000000161416722b */ /* 0x000fd00000000014 */
[----:B------:R-:W-:-:S08]  /*0e70*/  DFMA R20, -R18, R22, 1 ;  /* 0x3ff000001214742b */ /* 0x000fd00000000116 */
[----:B------:R-:W-:-:S08]  /*0e80*/  DFMA R20, R22, R20, R22 ;  /* 0x000000141614722b */ /* 0x000fd00000000016 */
[----:B------:R-:W-:-:S08]  /*0e90*/  DMUL R20, R20, 2.2250738585072013831e-308 ;  /* 0x0010000014147828 */ /* 0x000fd00000000000 */
[----:B------:R-:W-:-:S08]  /*0ea0*/  DFMA R22, -R12, R20, 1 ;  /* 0x3ff000000c16742b */ /* 0x000fd00000000114 */
[----:B------:R-:W-:-:S08]  /*0eb0*/  DFMA R22, R22, R22, R22 ;  /* 0x000000161616722b */ /* 0x000fd00000000016 */
[----:B------:R-:W-:Y:S01]  /*0ec0*/  DFMA R18, R20, R22, R20 ;  /* 0x000000161412722b */ /* 0x000fe20000000014 */
[----:B------:R-:W-:Y:S10]  /*0ed0*/  BRA `(.L_x_23) ;  /* 0x0000000000307947 */ /* 0x000ff40003800000 */
.L_x_24:
[----:B------:R-:W-:Y:S01]  /*0ee0*/  DMUL R20, R12, 8.11296384146066816958e+31 ;  /* 0x469000000c147828 */ /* 0x000fe20000000000 */
[----:B------:R-:W-:-:S05]  /*0ef0*/  IMAD.MOV.U32 R18, RZ, RZ, R23 ;  /* 0x000000ffff127224 */ /* 0x000fca00078e0017 */
[----:B------:R-:W0:Y:S02]  /*0f00*/  MUFU.RCP64H R19, R21 ;  /* 0x0000001500137308 */ /* 0x000e240000001800 */
[----:B0-----:R-:W-:-:S08]  /*0f10*/  DFMA R22, -R20, R18, 1 ;  /* 0x3ff000001416742b */ /* 0x001fd00000000112 */
[----:B------:R-:W-:-:S08]  /*0f20*/  DFMA R22, R22, R22, R22 ;  /* 0x000000161616722b */ /* 0x000fd00000000016 */
[----:B------:R-:W-:-:S08]  /*0f30*/  DFMA R22, R18, R22, R18 ;  /* 0x000000161216722b */ /* 0x000fd00000000012 */
[----:B------:R-:W-:-:S08]  /*0f40*/  DFMA R18, -R20, R22, 1 ;  /* 0x3ff000001412742b */ /* 0x000fd00000000116 */
[----:B------:R-:W-:-:S08]  /*0f50*/  DFMA R18, R22, R18, R22 ;  /* 0x000000121612722b */ /* 0x000fd00000000016 */
[----:B------:R-:W-:Y:S01]  /*0f60*/  DMUL R18, R18, 8.11296384146066816958e+31 ;  /* 0x4690000012127828 */ /* 0x000fe20000000000 */
[----:B------:R-:W-:Y:S10]  /*0f70*/  BRA `(.L_x_23) ;  /* 0x0000000000087947 */ /* 0x000ff40003800000 */
.L_x_22:
[----:B------:R-:W-:Y:S01]  /*0f80*/  LOP3.LUT R19, R13, 0x80000, RZ, 0xfc, !PT ;  /* 0x000800000d137812 */ /* 0x000fe200078efcff */
[----:B------:R-:W-:-:S07]  /*0f90*/  IMAD.MOV.U32 R18, RZ, RZ, R12 ;  /* 0x000000ffff127224 */ /* 0x000fce00078e000c */
.L_x_23:
[----:B------:R-:W-:Y:S05]  /*0fa0*/  BSYNC.RECONVERGENT B2 ;  /* 0x0000000000027941 */ /* 0x000fea0003800200 */
.L_x_21:
[----:B------:R-:W-:Y:S02]  /*0fb0*/  IMAD.MOV.U32 R20, RZ, RZ, R18 ;  /* 0x000000ffff147224 */ /* 0x000fe400078e0012 */
[----:B------:R-:W-:Y:S02]  /*0fc0*/  IMAD.MOV.U32 R21, RZ, RZ, R19 ;  /* 0x000000ffff157224 */ /* 0x000fe400078e0013 */
[----:B------:R-:W-:Y:S02]  /*0fd0*/  IMAD.MOV.U32 R18, RZ, RZ, R6 ;  /* 0x000000ffff127224 */ /* 0x000fe400078e0006 */
[----:B------:R-:W-:-:S04]  /*0fe0*/  IMAD.MOV.U32 R19, RZ, RZ, 0x0 ;  /* 0x00000000ff137424 */ /* 0x000fc800078e00ff */
[----:B------:R-:W-:Y:S05]  /*0ff0*/  RET.REL.NODEC R18 `(_Z32computeAccelerationsAndPotentialiPA5001_KdPA5001_dPtPd) ;  /* 0xfffffff012007950 */ /* 0x000fea0003c3ffff */
        .weak           $__internal_1_$__cuda_sm20_div_rn_f64_full
        .type           $__internal_1_$__cuda_sm20_div_rn_f64_full,@function
        .size           $__internal_1_$__cuda_sm20_div_rn_f64_full,(.L_x_51 - $__internal_1_$__cuda_sm20_div_rn_f64_full)
$__internal_1_$__cuda_sm20_div_rn_f64_full:
[C---:B------:R-:W-:Y:S01]  /*1000*/  FSETP.GEU.AND P0, PT, |R21|.reuse, 1.469367938527859385e-39, PT ;  /* 0x001000001500780b */ /* 0x040fe20003f0e200 */
[----:B------:R-:W-:Y:S01]  /*1010*/  IMAD.MOV.U32 R24, RZ, RZ, 0x1 ;  /* 0x00000001ff187424 */ /* 0x000fe200078e00ff */
[----:B------:R-:W-:Y:S01]  /*1020*/  LOP3.LUT R18, R21, 0x800fffff, RZ, 0xc0, !PT ;  /* 0x800fffff15127812 */ /* 0x000fe200078ec0ff */
[----:B------:R-:W-:Y:S01]  /*1030*/  IMAD.MOV.U32 R33, RZ, RZ, 0x1ca00000 ;  /* 0x1ca00000ff217424 */ /* 0x000fe200078e00ff */
[C---:B------:R-:W-:Y:S01]  /*1040*/  FSETP.GEU.AND P2, PT, |R23|.reuse, 1.469367938527859385e-39, PT ;  /* 0x001000001700780b */ /* 0x040fe20003f4e200 */
[----:B------:R-:W-:Y:S01]  /*1050*/  BSSY.RECONVERGENT B2, `(.L_x_25) ;  /* 0x0000052000027945 */ /* 0x000fe20003800200 */
[----:B------:R-:W-:Y:S01]  /*1060*/  LOP3.LUT R19, R18, 0x3ff00000, RZ, 0xfc, !PT ;  /* 0x3ff0000012137812 */ /* 0x000fe200078efcff */
[----:B------:R-:W-:Y:S01]  /*1070*/  IMAD.MOV.U32 R18, RZ, RZ, R20 ;  /* 0x000000ffff127224 */ /* 0x000fe200078e0014 */
[----:B------:R-:W-:Y:S02]  /*1080*/  LOP3.LUT R32, R23, 0x7ff00000, RZ, 0xc0, !PT ;  /* 0x7ff0000017207812 */ /* 0x000fe400078ec0ff */
[----:B------:R-:W-:-:S03]  /*1090*/  LOP3.LUT R35, R21, 0x7ff00000, RZ, 0xc0, !PT ;  /* 0x7ff0000015237812 */ /* 0x000fc600078ec0ff */
[----:B------:R-:W-:Y:S01]  /*10a0*/  @!P0 DMUL R18, R20, 8.98846567431157953865e+307 ;  /* 0x7fe0000014128828 */ /* 0x000fe20000000000 */
[----:B------:R-:W-:-:S03]  /*10b0*/  ISETP.GE.U32.AND P1, PT, R32, R35, PT ;  /* 0x000000232000720c */ /* 0x000fc60003f26070 */
[----:B------:R-:W-:Y:S02]  /*10c0*/  @!P2 LOP3.LUT R27, R21, 0x7ff00000, RZ, 0xc0, !PT ;  /* 0x7ff00000151ba812 */ /* 0x000fe400078ec0ff */
[----:B------:R-:W0:Y:S02]  /*10d0*/  MUFU.RCP64H R25, R19 ;  /* 0x0000001300197308 */ /* 0x000e240000001800 */
[----:B------:R-:W-:Y:S02]  /*10e0*/  @!P2 ISETP.GE.U32.AND P3, PT, R32, R27, PT ;  /* 0x0000001b2000a20c */ /* 0x000fe40003f66070 */
[----:B------:R-:W-:Y:S02]  /*10f0*/  @!P0 LOP3.LUT R35, R19, 0x7ff00000, RZ, 0xc0, !PT ;  /* 0x7ff0000013238812 */ /* 0x000fe400078ec0ff */
[----:B------:R-:W-:-:S04]  /*1100*/  @!P2 SEL R27, R33, 0x63400000, !P3 ;  /* 0x63400000211ba807 */ /* 0x000fc80005800000 */
[----:B------:R-:W-:-:S04]  /*1110*/  @!P2 LOP3.LUT R30, R27, 0x80000000, R23, 0xf8, !PT ;  /* 0x800000001b1ea812 */ /* 0x000fc800078ef817 */
[----:B------:R-:W-:Y:S01]  /*1120*/  @!P2 LOP3.LUT R31, R30, 0x100000, RZ, 0xfc, !PT ;  /* 0x001000001e1fa812 */ /* 0x000fe200078efcff */
[----:B------:R-:W-:Y:S01]  /*1130*/  @!P2 IMAD.MOV.U32 R30, RZ, RZ, RZ ;  /* 0x000000ffff1ea224 */ /* 0x000fe200078e00ff */
[----:B0-----:R-:W-:-:S08]  /*1140*/  DFMA R28, R24, -R18, 1 ;  /* 0x3ff00000181c742b */ /* 0x001fd00000000812 */
[----:B------:R-:W-:-:S08]  /*1150*/  DFMA R28, R28, R28, R28 ;  /* 0x0000001c1c1c722b */ /* 0x000fd0000000001c */
[----:B------:R-:W-:Y:S01]  /*1160*/  DFMA R28, R24, R28, R24 ;  /* 0x0000001c181c722b */ /* 0x000fe20000000018 */
[----:B------:R-:W-:Y:S02]  /*1170*/  SEL R25, R33, 0x63400000, !P1 ;  /* 0x6340000021197807 */ /* 0x000fe40004800000 */
[----:B------:R-:W-:Y:S02]  /*1180*/  MOV R24, R22 ;  /* 0x0000001600187202 */ /* 0x000fe40000000f00 */
[----:B------:R-:W-:-:S03]  /*1190*/  LOP3.LUT R25, R25, 0x800fffff, R23, 0xf8, !PT ;  /* 0x800fffff19197812 */ /* 0x000fc600078ef817 */
[----:B------:R-:W-:-:S03]  /*11a0*/  DFMA R26, R28, -R18, 1 ;  /* 0x3ff000001c1a742b */ /* 0x000fc60000000812 */
[----:B------:R-:W-:-:S05]  /*11b0*/  @!P2 DFMA R24, R24, 2, -R30 ;  /* 0x400000001818a82b */ /* 0x000fca000000081e */
[----:B------:R-:W-:-:S08]  /*11c0*/  DFMA R26, R28, R26, R28 ;  /* 0x0000001a1c1a722b */ /* 0x000fd0000000001c */
[----:B------:R-:W-:-:S08]  /*11d0*/  DMUL R28, R26, R24 ;  /* 0x000000181a1c7228 */ /* 0x000fd00000000000 */
[----:B------:R-:W-:-:S08]  /*11e0*/  DFMA R30, R28, -R18, R24 ;  /* 0x800000121c1e722b */ /* 0x000fd00000000018 */
[----:B------:R-:W-:Y:S01]  /*11f0*/  DFMA R30, R26, R30, R28 ;  /* 0x0000001e1a1e722b */ /* 0x000fe2000000001c */
[----:B------:R-:W-:Y:S01]  /*1200*/  IMAD.MOV.U32 R28, RZ, RZ, R32 ;  /* 0x000000ffff1c7224 */ /* 0x000fe200078e0020 */
[----:B------:R-:W-:-:S05]  /*1210*/  @!P2 LOP3.LUT R28, R25, 0x7ff00000, RZ, 0xc0, !PT ;  /* 0x7ff00000191ca812 */ /* 0x000fca00078ec0ff */
[----:B------:R-:W-:-:S05]  /*1220*/  VIADD R26, R28, 0xffffffff ;  /* 0xffffffff1c1a7836 */ /* 0x000fca0000000000 */
[----:B------:R-:W-:Y:S01]  /*1230*/  ISETP.GT.U32.AND P0, PT, R26, 0x7feffffe, PT ;  /* 0x7feffffe1a00780c */ /* 0x000fe20003f04070 */
[----:B------:R-:W-:-:S05]  /*1240*/  VIADD R26, R35, 0xffffffff ;  /* 0xffffffff231a7836 */ /* 0x000fca0000000000 */
[----:B------:R-:W-:-:S13]  /*1250*/  ISETP.GT.U32.OR P0, PT, R26, 0x7feffffe, P0 ;  /* 0x7feffffe1a00780c */ /* 0x000fda0000704470 */
[----:B------:R-:W-:Y:S05]  /*1260*/  @P0 BRA `(.L_x_26) ;  /* 0x00000000006c0947 */ /* 0x000fea0003800000 */
[----:B------:R-:W-:-:S04]  /*1270*/  LOP3.LUT R23, R21, 0x7ff00000, RZ, 0xc0, !PT ;  /* 0x7ff0000015177812 */ /* 0x000fc800078ec0ff */
[CC--:B------:R-:W-:Y:S02]  /*1280*/  VIADDMNMX R22, R32.reuse, -R23.reuse, 0xb9600000, !PT ;  /* 0xb960000020167446 */ /* 0x0c0fe40007800917 */
[----:B------:R-:W-:Y:S02]  /*1290*/  ISETP.GE.U32.AND P0, PT, R32, R23, PT ;  /* 0x000000172000720c */ /* 0x000fe40003f06070 */
[----:B------:R-:W-:Y:S02]  /*12a0*/  VIMNMX R22, PT, PT, R22, 0x46a00000, PT ;  /* 0x46a0000016167848 */ /* 0x000fe40003fe0100 */
[----:B------:R-:W-:-:S05]  /*12b0*/  SEL R33, R33, 0x63400000, !P0 ;  /* 0x6340000021217807 */ /* 0x000fca0004000000 */
[----:B------:R-:W-:Y:S02]  /*12c0*/  IMAD.IADD R28, R22, 0x1, -R33 ;  /* 0x00000001161c7824 */ /* 0x000fe400078e0a21 */
[----:B------:R-:W-:Y:S02]  /*12d0*/  IMAD.MOV.U32 R22, RZ, RZ, RZ ;  /* 0x000000ffff167224 */ /* 0x000fe400078e00ff */
[----:B------:R-:W-:-:S06]  /*12e0*/  VIADD R23, R28, 0x7fe00000 ;  /* 0x7fe000001c177836 */ /* 0x000fcc0000000000 */
[----:B------:R-:W-:-:S10]  /*12f0*/  DMUL R26, R30, R22 ;  /* 0x000000161e1a7228 */ /* 0x000fd40000000000 */
[----:B------:R-:W-:-:S13]  /*1300*/  FSETP.GTU.AND P0, PT, |R27|, 1.469367938527859385e-39, PT ;  /* 0x001000001b00780b */ /* 0x000fda0003f0c200 */
[----:B------:R-:W-:Y:S05]  /*1310*/  @P0 BRA `(.L_x_27) ;  /* 0x0000000000940947 */ /* 0x000fea0003800000 */
[----:B------:R-:W-:Y:S01]  /*1320*/  DFMA R18, R30, -R18, R24 ;  /* 0x800000121e12722b */ /* 0x000fe20000000018 */
[----:B------:R-:W-:-:S09]  /*1330*/  IMAD.MOV.U32 R22, RZ, RZ, RZ ;  /* 0x000000ffff167224 */ /* 0x000fd200078e00ff */
[C---:B------:R-:W-:Y:S02]  /*1340*/  FSETP.NEU.AND P0, PT, R19.reuse, RZ, PT ;  /* 0x000000ff1300720b */ /* 0x040fe40003f0d000 */
[----:B------:R-:W-:-:S04]  /*1350*/  LOP3.LUT R21, R19, 0x80000000, R21, 0x48, !PT ;  /* 0x8000000013157812 */ /* 0x000fc800078e4815 */
[----:B------:R-:W-:-:S07]  /*1360*/  LOP3.LUT R23, R21, R23, RZ, 0xfc, !PT ;  /* 0x0000001715177212 */ /* 0x000fce00078efcff */
[----:B------:R-:W-:Y:S05]  /*1370*/  @!P0 BRA `(.L_x_27) ;  /* 0x00000000007c8947 */ /* 0x000fea0003800000 */
[----:B------:R-:W-:Y:S01]  /*1380*/  IMAD.MOV R19, RZ, RZ, -R28 ;  /* 0x000000ffff137224 */ /* 0x000fe200078e0a1c */
[----:B------:R-:W-:Y:S01]  /*1390*/  DMUL.RP R22, R30, R22 ;  /* 0x000000161e167228 */ /* 0x000fe20000008000 */
[----:B------:R-:W-:-:S06]  /*13a0*/  IMAD.MOV.U32 R18, RZ, RZ, RZ ;  /* 0x000000ffff127224 */ /* 0x000fcc00078e00ff */
[----:B------:R-:W-:-:S03]  /*13b0*/  DFMA R18, R26, -R18, R30 ;  /* 0x800000121a12722b */ /* 0x000fc6000000001e */
[----:B------:R-:W-:-:S03]  /*13c0*/  LOP3.LUT R21, R23, R21, RZ, 0x3c, !PT ;  /* 0x0000001517157212 */ /* 0x000fc600078e3cff */
[----:B------:R-:W-:-:S04]  /*13d0*/  IADD3 R18, PT, PT, -R28, -0x43300000, RZ ;  /* 0xbcd000001c127810 */ /* 0x000fc80007ffe1ff */
[----:B------:R-:W-:-:S04]  /*13e0*/  FSETP.NEU.AND P0, PT, |R19|, R18, PT ;  /* 0x000000121300720b */ /* 0x000fc80003f0d200 */
[----:B------:R-:W-:Y:S02]  /*13f0*/  FSEL R26, R22, R26, !P0 ;  /* 0x0000001a161a7208 */ /* 0x000fe40004000000 */
[----:B------:R-:W-:Y:S01]  /*1400*/  FSEL R27, R21, R27, !P0 ;  /* 0x0000001b151b7208 */ /* 0x000fe20004000000 */
[----:B------:R-:W-:Y:S06]  /*1410*/  BRA `(.L_x_27) ;  /* 0x0000000000547947 */ /* 0x000fec0003800000 */
.L_x_26:
[----:B------:R-:W-:-:S14]  /*1420*/  DSETP.NAN.AND P0, PT, R22, R22, PT ;  /* 0x000000161600722a */ /* 0x000fdc0003f08000 */
[----:B------:R-:W-:Y:S05]  /*1430*/  @P0 BRA `(.L_x_28) ;  /* 0x0000000000440947 */ /* 0x000fea0003800000 */
[----:B------:R-:W-:-:S14]  /*1440*/  DSETP.NAN.AND P0, PT, R20, R20, PT ;  /* 0x000000141400722a */ /* 0x000fdc0003f08000 */
[----:B------:R-:W-:Y:S05]  /*1450*/  @P0 BRA `(.L_x_29) ;  /* 0x0000000000300947 */ /* 0x000fea0003800000 */
[----:B------:R-:W-:Y:S01]  /*1460*/  ISETP.NE.AND P0, PT, R28, R35, PT ;  /* 0x000000231c00720c */ /* 0x000fe20003f05270 */
[----:B------:R-:W-:Y:S01]  /*1470*/  IMAD.MOV.U32 R26, RZ, RZ, 0x0 ;  /* 0x00000000ff1a7424 */ /* 0x000fe200078e00ff */
[----:B------:R-:W-:-:S11]  /*1480*/  MOV R27, 0xfff80000 ;  /* 0xfff80000001b7802 */ /* 0x000fd60000000f00 */
[----:B------:R-:W-:Y:S05]  /*1490*/  @!P0 BRA `(.L_x_27) ;  /* 0x0000000000348947 */ /* 0x000fea0003800000 */
[----:B------:R-:W-:Y:S02]  /*14a0*/  ISETP.NE.AND P0, PT, R28, 0x7ff00000, PT ;  /* 0x7ff000001c00780c */ /* 0x000fe40003f05270 */
[----:B------:R-:W-:Y:S02]  /*14b0*/  LOP3.LUT R27, R23, 0x80000000, R21, 0x48, !PT ;  /* 0x80000000171b7812 */ /* 0x000fe400078e4815 */
[----:B------:R-:W-:-:S13]  /*14c0*/  ISETP.EQ.OR P0, PT, R35, RZ, !P0 ;  /* 0x000000ff2300720c */ /* 0x000fda0004702670 */
[----:B------:R-:W-:Y:S01]  /*14d0*/  @P0 LOP3.LUT R18, R27, 0x7ff00000, RZ, 0xfc, !PT ;  /* 0x7ff000001b120812 */ /* 0x000fe200078efcff */
[----:B------:R-:W-:Y:S02]  /*14e0*/  @!P0 IMAD.MOV.U32 R26, RZ, RZ, RZ ;  /* 0x000000ffff1a8224 */ /* 0x000fe400078e00ff */
[----:B------:R-:W-:Y:S02]  /*14f0*/  @P0 IMAD.MOV.U32 R26, RZ, RZ, RZ ;  /* 0x000000ffff1a0224 */ /* 0x000fe400078e00ff */
[----:B------:R-:W-:Y:S01]  /*1500*/  @P0 IMAD.MOV.U32 R27, RZ, RZ, R18 ;  /* 0x000000ffff1b0224 */ /* 0x000fe200078e0012 */
[----:B------:R-:W-:Y:S06]  /*1510*/  BRA `(.L_x_27) ;  /* 0x0000000000147947 */ /* 0x000fec0003800000 */
.L_x_29:
[----:B------:R-:W-:Y:S01]  /*1520*/  LOP3.LUT R27, R21, 0x80000, RZ, 0xfc, !PT ;  /* 0x00080000151b7812 */ /* 0x000fe200078efcff */
[----:B------:R-:W-:Y:S01]  /*1530*/  IMAD.MOV.U32 R26, RZ, RZ, R20 ;  /* 0x000000ffff1a7224 */ /* 0x000fe200078e0014 */
[----:B------:R-:W-:Y:S06]  /*1540*/  BRA `(.L_x_27) ;  /* 0x0000000000087947 */ /* 0x000fec0003800000 */
.L_x_28:
[----:B------:R-:W-:Y:S01]  /*1550*/  LOP3.LUT R27, R23, 0x80000, RZ, 0xfc, !PT ;  /* 0x00080000171b7812 */ /* 0x000fe200078efcff */
[----:B------:R-:W-:-:S07]  /*1560*/  IMAD.MOV.U32 R26, RZ, RZ, R22 ;  /* 0x000000ffff1a7224 */ /* 0x000fce00078e0016 */
.L_x_27:
[----:B------:R-:W-:Y:S05]  /*1570*/  BSYNC.RECONVERGENT B2 ;  /* 0x0000000000027941 */ /* 0x000fea0003800200 */
.L_x_25:
[----:B------:R-:W-:Y:S02]  /*1580*/  IMAD.MOV.U32 R18, RZ, RZ, R6 ;  /* 0x000000ffff127224 */ /* 0x000fe400078e0006 */
[----:B------:R-:W-:Y:S02]  /*1590*/  IMAD.MOV.U32 R19, RZ, RZ, 0x0 ;  /* 0x00000000ff137424 */ /* 0x000fe400078e00ff */
[----:B------:R-:W-:Y:S02]  /*15a0*/  IMAD.MOV.U32 R20, RZ, RZ, R26 ;  /* 0x000000ffff147224 */ /* 0x000fe400078e001a */
[----:B------:R-:W-:Y:S01]  /*15b0*/  IMAD.MOV.U32 R21, RZ, RZ, R27 ;  /* 0x000000ffff157224 */ /* 0x000fe200078e001b */
[----:B------:R-:W-:Y:S06]  /*15c0*/  RET.REL.NODEC R18 `(_Z32computeAccelerationsAndPotentialiPA5001_KdPA5001_dPtPd) ;  /* 0xffffffe8128c7950 */ /* 0x000fec0003c3ffff */
.L_x_30:
[----:B------:R-:W-:-:S00]  /*15d0*/  BRA `(.L_x_30) ;  /* 0xfffffffc00fc7947 */ /* 0x000fc0000383ffff */
[----:B------:R-:W-:-:S00]  /*15e0*/  NOP ;  /* 0x0000000000007918 */ /* 0x000fc00000000000 */
        /* <DEDUP_REMOVED lines=9> */
.L_x_51:


//--------------------- .text._Z12sumOfLengthsiPA5001_KdPd --------------------------
	.section	.text._Z12sumOfLengthsiPA5001_KdPd,"ax",@progbits
	.align	128
        .global         _Z12sumOfLengthsiPA5001_KdPd
        .type           _Z12sumOfLengthsiPA5001_KdPd,@function
        .size           _Z12sumOfLengthsiPA5001_KdPd,(.L_x_54 - _Z12sumOfLengthsiPA5001_KdPd)
        .other          _Z12sumOfLengthsiPA5001_KdPd,@"STO_CUDA_ENTRY STV_DEFAULT"
_Z12sumOfLengthsiPA5001_KdPd:
.text._Z12sumOfLengthsiPA5001_KdPd:
[----:B------:R-:W-:Y:S01]  /*0000*/  LDC R1, c[0x0][0x37c] ;  /* 0x0000df00ff017b82 */ /* 0x000fe20000000800 */
[----:B------:R-:W0:Y:S01]  /*0010*/  S2R R11, SR_TID.X ;  /* 0x00000000000b7919 */ /* 0x000e220000002100 */
[----:B------:R-:W0:Y:S01]  /*0020*/  LDCU UR8, c[0x0][0x360] ;  /* 0x00006c00ff0877ac */ /* 0x000e220008000800 */
[----:B------:R-:W0:Y:S01]  /*0030*/  S2R R0, SR_CTAID.X ;  /* 0x0000000000007919 */ /* 0x000e220000002500 */
[----:B------:R-:W1:Y:S01]  /*0040*/  LDCU UR4, c[0x0][0x380] ;  /* 0x00007000ff0477ac */ /* 0x000e620008000800 */
[----:B------:R-:W2:Y:S01]  /*0050*/  LDCU.64 UR6, c[0x0][0x358] ;  /* 0x00006b00ff0677ac */ /* 0x000ea20008000a00 */
[----:B0-----:R-:W-:-:S05]  /*0060*/  IMAD R5, R0, UR8, R11 ;  /* 0x0000000800057c24 */ /* 0x001fca000f8e020b */
[----:B-1----:R-:W-:-:S13]  /*0070*/  ISETP.GE.AND P1, PT, R5, UR4, PT ;  /* 0x0000000405007c0c */ /* 0x002fda000bf26270 */
[----:B------:R-:W0:Y:S02]  /*0080*/  @!P1 LDC.64 R2, c[0x0][0x388] ;  /* 0x0000e200ff029b82 */ /* 0x000e240000000a00 */
[----:B0-----:R-:W-:-:S05]  /*0090*/  @!P1 IMAD.WIDE R2, R5, 0x8, R2 ;  /* 0x0000000805029825 */ /* 0x001fca00078e0202 */
[----:B--2---:R-:W2:Y:S04]  /*00a0*/  @!P1 LDG.E.64 R6, desc[UR6][R2.64+0x9c48] ;  /* 0x009c480602069981 */ /* 0x004ea8000c1e1b00 */
[----:B------:R-:W3:Y:S04]  /*00b0*/  @!P1 LDG.E.64 R4, desc[UR6][R2.64] ;  /* 0x0000000602049981 */ /* 0x000ee8000c1e1b00 */
[----:B------:R-:W4:Y:S01]  /*00c0*/  @!P1 LDG.E.64 R8, desc[UR6][R2.64+0x13890] ;  /* 0x0138900602089981 */ /* 0x000f22000c1e1b00 */
[----:B------:R-:W0:Y:S01]  /*00d0*/  S2UR UR5, SR_CgaCtaId ;  /* 0x00000000000579c3 */ /* 0x000e220000008800 */
[----:B------:R-:W-:Y:S01]  /*00e0*/  IMAD.U32 R10, RZ, RZ, UR8 ;  /* 0x00000008ff0a7e24 */ /* 0x000fe2000f8e00ff */
[----:B------:R-:W-:-:S04]  /*00f0*/  UMOV UR4, 0x400 ;  /* 0x0000040000047882 */ /* 0x000fc80000000000 */
[----:B------:R-:W-:Y:S01]  /*0100*/  ISETP.GE.U32.AND P0, PT, R10, 0x2, PT ;  /* 0x000000020a00780c */ /* 0x000fe20003f06070 */
[----:B0-----:R-:W-:Y:S01]  /*0110*/  ULEA UR4, UR5, UR4, 0x18 ;  /* 0x0000000405047291 */ /* 0x001fe2000f8ec0ff */
[----:B--2---:R-:W-:-:S08]  /*0120*/  @!P1 DMUL R6, R6, R6 ;  /* 0x0000000606069228 */ /* 0x004fd00000000000 */
[----:B---3--:R-:W-:Y:S01]  /*0130*/  @!P1 DFMA R6, R4, R4, R6 ;  /* 0x000000040406922b */ /* 0x008fe20000000006 */
[----:B------:R-:W-:-:S07]  /*0140*/  CS2R R4, SRZ ;  /* 0x0000000000047805 */ /* 0x000fce000001ff00 */
[----:B----4-:R-:W-:Y:S01]  /*0150*/  @!P1 DFMA R4, R8, R8, R6 ;  /* 0x000000080804922b */ /* 0x010fe20000000006 */
[C---:B------:R-:W-:Y:S02]  /*0160*/  ISETP.NE.AND P1, PT, R11.reuse, RZ, PT ;  /* 0x000000ff0b00720c */ /* 0x040fe40003f25270 */
[----:B------:R-:W-:-:S05]  /*0170*/  LEA R7, R11, UR4, 0x3 ;  /* 0x000000040b077c11 */ /* 0x000fca000f8e18ff */
[----:B------:R0:W-:Y:S01]  /*0180*/  STS.64 [R7], R4 ;  /* 0x0000000407007388 */ /* 0x0001e20000000a00 */
[----:B------:R-:W-:Y:S06]  /*0190*/  BAR.SYNC.DEFER_BLOCKING 0x0 ;  /* 0x0000000000007b1d */ /* 0x000fec0000010000 */
[----:B------:R-:W-:Y:S05]  /*01a0*/  @!P0 BRA `(.L_x_31) ;  /* 0x00000000002c8947 */ /* 0x000fea0003800000 */
.L_x_32:
[----:B------:R-:W-:-:S04]  /*01b0*/  SHF.R.U32.HI R8, RZ, 0x1, R10 ;  /* 0x00000001ff087819 */ /* 0x000fc8000001160a */
[----:B------:R-:W-:-:S13]  /*01c0*/  ISETP.GE.U32.AND P0, PT, R11, R8, PT ;  /* 0x000000080b00720c */ /* 0x000fda0003f06070 */
[----:B------:R-:W-:Y:S01]  /*01d0*/  @!P0 IMAD R6, R8, 0x8, R7 ;  /* 0x0000000808068824 */ /* 0x000fe200078e0207 */
[----:B0-----:R-:W-:Y:S04]  /*01e0*/  @!P0 LDS.64 R4, [R7] ;  /* 0x0000000007048984 */ /* 0x001fe80000000a00 */
[----:B------:R-:W0:Y:S02]  /*01f0*/  @!P0 LDS.64 R2, [R6] ;  /* 0x0000000006028984 */ /* 0x000e240000000a00 */
[----:B0-----:R-:W-:-:S07]  /*0200*/  @!P0 DADD R2, R2, R4 ;  /* 0x0000000002028229 */ /* 0x001fce0000000004 */
[----:B------:R1:W-:Y:S01]  /*0210*/  @!P0 STS.64 [R7], R2 ;  /* 0x0000000207008388 */ /* 0x0003e20000000a00 */
[----:B------:R-:W-:Y:S01]  /*0220*/  BAR.SYNC.DEFER_BLOCKING 0x0 ;  /* 0x0000000000007b1d */ /* 0x000fe20000010000 */
[----:B------:R-:W-:Y:S01]  /*0230*/  ISETP.GT.U32.AND P0, PT, R10, 0x3, PT ;  /* 0x000000030a00780c */ /* 0x000fe20003f04070 */
[----:B------:R-:W-:-:S12]  /*0240*/  IMAD.MOV.U32 R10, RZ, RZ, R8 ;  /* 0x000000ffff0a7224 */ /* 0x000fd800078e0008 */
[----:B-1----:R-:W-:Y:S05]  /*0250*/  @P0 BRA `(.L_x_32) ;  /* 0xfffffffc00d40947 */ /* 0x002fea000383ffff */
.L_x_31:
[----:B------:R-:W-:Y:S05]  /*0260*/  @P1 EXIT ;  /* 0x000000000000194d */ /* 0x000fea0003800000 */
[----:B------:R-:W1:Y:S01]  /*0270*/  S2UR UR5, SR_CgaCtaId ;  /* 0x00000000000579c3 */ /* 0x000e620000008800 */
[----:B------:R-:W-:-:S07]  /*0280*/  UMOV UR4, 0x400 ;  /* 0x0000040000047882 */ /* 0x000fce0000000000 */
[----:B0-----:R-:W0:Y:S01]  /*0290*/  LDC.64 R4, c[0x0][0x390] ;  /* 0x0000e400ff047b82 */ /* 0x001e220000000a00 */
[----:B-1----:R-:W-:Y:S01]  /*02a0*/  ULEA UR4, UR5, UR4, 0x18 ;  /* 0x0000000405047291 */ /* 0x002fe2000f8ec0ff */
[----:B0-----:R-:W-:-:S08]  /*02b0*/  IMAD.WIDE.U32 R4, R0, 0x8, R4 ;  /* 0x0000000800047825 */ /* 0x001fd000078e0004 */
[----:B------:R-:W0:Y:S04]  /*02c0*/  LDS.64 R2, [UR4] ;  /* 0x00000004ff027984 */ /* 0x000e280008000a00 */
[----:B0-----:R-:W-:Y:S01]  /*02d0*/  STG.E.64 desc[UR6][R4.64], R2 ;  /* 0x0000000204007986 */ /* 0x001fe2000c101b06 */
[----:B------:R-:W-:Y:S05]  /*02e0*/  EXIT ;  /* 0x000000000000794d */ /* 0x000fea0003800000 */
.L_x_33:
        /* <DEDUP_REMOVED lines=9> */
.L_x_54:


//--------------------- .text._Z9reduceSumPdS_    --------------------------
	.section	.text._Z9reduceSumPdS_,"ax",@progbits
	.align	128
        .global         _Z9reduceSumPdS_
        .type           _Z9reduceSumPdS_,@function
        .size           _Z9reduceSumPdS_,(.L_x_55 - _Z9reduceSumPdS_)
        .other          _Z9reduceSumPdS_,@"STO_CUDA_ENTRY STV_DEFAULT"
_Z9reduceSumPdS_:
.text._Z9reduceSumPdS_:
[----:B------:R-:W-:Y:S01]  /*0000*/  LDC R1, c[0x0][0x37c] ;  /* 0x0000df00ff017b82 */ /* 0x000fe20000000800 */
[----:B------:R-:W0:Y:S01]  /*0010*/  S2R R0, SR_CTAID.X ;  /* 0x0000000000007919 */ /* 0x000e220000002500 */
[----:B------:R-:W0:Y:S06]  /*0020*/  LDCU UR8, c[0x0][0x360] ;  /* 0x00006c00ff0877ac */ /* 0x000e2c0008000800 */
[----:B------:R-:W1:Y:S01]  /*0030*/  LDC.64 R4, c[0x0][0x380] ;  /* 0x0000e000ff047b82 */ /* 0x000e620000000a00 */
[----:B------:R-:W2:Y:S01]  /*0040*/  S2R R11, SR_TID.X ;  /* 0x00000000000b7919 */ /* 0x000ea20000002100 */
[----:B------:R-:W3:Y:S01]  /*0050*/  LDCU.64 UR6, c[0x0][0x358] ;  /* 0x00006b00ff0677ac */ /* 0x000ee20008000a00 */
[----:B0-----:R-:W-:-:S04]  /*0060*/  IMAD R2, R0, UR8, RZ ;  /* 0x0000000800027c24 */ /* 0x001fc8000f8e02ff */
[----:B--2---:R-:W-:-:S05]  /*0070*/  IMAD R3, R2, 0x2, R11 ;  /* 0x0000000202037824 */ /* 0x004fca00078e020b */
[C---:B------:R-:W-:Y:S01]  /*0080*/  IADD3 R7, PT, PT, R3.reuse, UR8, RZ ;  /* 0x0000000803077c10 */ /* 0x040fe2000fffe0ff */
[----:B-1----:R-:W-:-:S04]  /*0090*/  IMAD.WIDE.U32 R2, R3, 0x8, R4 ;  /* 0x0000000803027825 */ /* 0x002fc800078e0004 */
[----:B------:R-:W-:Y:S02]  /*00a0*/  IMAD.WIDE.U32 R4, R7, 0x8, R4 ;  /* 0x0000000807047825 */ /* 0x000fe400078e0004 */
[----:B---3--:R-:W2:Y:S04]  /*00b0*/  LDG.E.64 R2, desc[UR6][R2.64] ;  /* 0x0000000602027981 */ /* 0x008ea8000c1e1b00 */
[----:B------:R-:W2:Y:S01]  /*00c0*/  LDG.E.64 R4, desc[UR6][R4.64] ;  /* 0x0000000604047981 */ /* 0x000ea2000c1e1b00 */
[----:B------:R-:W0:Y:S01]  /*00d0*/  S2UR UR5, SR_CgaCtaId ;  /* 0x00000000000579c3 */ /* 0x000e220000008800 */
[----:B------:R-:W-:Y:S01]  /*00e0*/  UMOV UR4, 0x400 ;  /* 0x0000040000047882 */ /* 0x000fe20000000000 */
[----:B------:R-:W-:Y:S01]  /*00f0*/  UISETP.GE.U32.AND UP0, UPT, UR8, 0x2, UPT ;  /* 0x000000020800788c */ /* 0x000fe2000bf06070 */
[----:B------:R-:W-:Y:S01]  /*0100*/  ISETP.NE.AND P0, PT, R11, RZ, PT ;  /* 0x000000ff0b00720c */ /* 0x000fe20003f05270 */
[----:B0-----:R-:W-:-:S06]  /*0110*/  ULEA UR4, UR5, UR4, 0x18 ;  /* 0x0000000405047291 */ /* 0x001fcc000f8ec0ff */
[----:B------:R-:W-:Y:S01]  /*0120*/  LEA R9, R11, UR4, 0x3 ;  /* 0x000000040b097c11 */ /* 0x000fe2000f8e18ff */
[----:B--2---:R-:W-:-:S07]  /*0130*/  DADD R6, R2, R4 ;  /* 0x0000000002067229 */ /* 0x004fce0000000004 */
[----:B------:R0:W-:Y:S01]  /*0140*/  STS.64 [R9], R6 ;  /* 0x0000000609007388 */ /* 0x0001e20000000a00 */
[----:B------:R-:W-:Y:S06]  /*0150*/  BAR.SYNC.DEFER_BLOCKING 0x0 ;  /* 0x0000000000007b1d */ /* 0x000fec0000010000 */
[----:B------:R-:W-:Y:S05]  /*0160*/  BRA.U !UP0, `(.L_x_34) ;  /* 0x0000000108307547 */ /* 0x000fea000b800000 */
[----:B0-----:R-:W-:-:S07]  /*0170*/  IMAD.U32 R6, RZ, RZ, UR8 ;  /* 0x00000008ff067e24 */ /* 0x001fce000f8e00ff */
.L_x_35:
[----:B------:R-:W-:-:S04]  /*0180*/  SHF.R.U32.HI R8, RZ, 0x1, R6 ;  /* 0x00000001ff087819 */ /* 0x000fc80000011606 */
[----:B------:R-:W-:-:S13]  /*0190*/  ISETP.GE.U32.AND P1, PT, R11, R8, PT ;  /* 0x000000080b00720c */ /* 0x000fda0003f26070 */
[----:B------:R-:W-:Y:S01]  /*01a0*/  @!P1 LEA R7, R8, R9, 0x3 ;  /* 0x0000000908079211 */ /* 0x000fe200078e18ff */
[----:B------:R-:W-:Y:S04]  /*01b0*/  @!P1 LDS.64 R4, [R9] ;  /* 0x0000000009049984 */ /* 0x000fe80000000a00 */
[----:B------:R-:W0:Y:S02]  /*01c0*/  @!P1 LDS.64 R2, [R7] ;  /* 0x0000000007029984 */ /* 0x000e240000000a00 */
[----:B0-----:R-:W-:-:S07]  /*01d0*/  @!P1 DADD R2, R2, R4 ;  /* 0x0000000002029229 */ /* 0x001fce0000000004 */
[----:B------:R1:W-:Y:S01]  /*01e0*/  @!P1 STS.64 [R9], R2 ;  /* 0x0000000209009388 */ /* 0x0003e20000000a00 */
[----:B------:R-:W-:Y:S01]  /*01f0*/  BAR.SYNC.DEFER_BLOCKING 0x0 ;  /* 0x0000000000007b1d */ /* 0x000fe20000010000 */
[----:B------:R-:W-:Y:S01]  /*0200*/  ISETP.GT.U32.AND P1, PT, R6, 0x3, PT ;  /* 0x000000030600780c */ /* 0x000fe20003f24070 */
[----:B------:R-:W-:-:S12]  /*0210*/  IMAD.MOV.U32 R6, RZ, RZ, R8 ;  /* 0x000000ffff067224 */ /* 0x000fd800078e0008 */
[----:B-1----:R-:W-:Y:S05]  /*0220*/  @P1 BRA `(.L_x_35) ;  /* 0xfffffffc00d41947 */ /* 0x002fea000383ffff */
.L_x_34:
[----:B------:R-:W-:Y:S05]  /*0230*/  @P0 EXIT ;  /* 0x000000000000094d */ /* 0x000fea0003800000 */
[----:B------:R-:W1:Y:S01]  /*0240*/  S2UR UR5, SR_CgaCtaId ;  /* 0x00000000000579c3 */ /* 0x000e620000008800 */
[----:B------:R-:W-:-:S07]  /*0250*/  UMOV UR4, 0x400 ;  /* 0x0000040000047882 */ /* 0x000fce0000000000 */
[----:B------:R-:W2:Y:S01]  /*0260*/  LDC.64 R4, c[0x0][0x388] ;  /* 0x0000e200ff047b82 */ /* 0x000ea20000000a00 */
[----:B-1----:R-:W-:Y:S01]  /*0270*/  ULEA UR4, UR5, UR4, 0x18 ;  /* 0x0000000405047291 */ /* 0x002fe2000f8ec0ff */
[----:B--2---:R-:W-:-:S08]  /*0280*/  IMAD.WIDE.U32 R4, R0, 0x8, R4 ;  /* 0x0000000800047825 */ /* 0x004fd000078e0004 */
[----:B------:R-:W1:Y:S04]  /*0290*/  LDS.64 R2, [UR4] ;  /* 0x00000004ff027984 */ /* 0x000e680008000a00 */
[----:B-1----:R-:W-:Y:S01]  /*02a0*/  STG.E.64 desc[UR6][R4.64], R2 ;  /* 0x0000000204007986 */ /* 0x002fe2000c101b06 */
[----:B------:R-:W-:Y:S05]  /*02b0*/  EXIT ;  /* 0x000000000000794d */ /* 0x000fea0003800000 */
.L_x_36:
        /* <DEDUP_REMOVED lines=12> */
.L_x_55:


//--------------------- .text._Z25updateVelocityAndPressureiPA5001_dS0_S0_diPd --------------------------
	.section	.text._Z25updateVelocityAndPressureiPA5001_dS0_S0_diPd,"ax",@progbits
	.align	128
        .global         _Z25updateVelocityAndPressureiPA5001_dS0_S0_diPd
        .type           _Z25updateVelocityAndPressureiPA5001_dS0_S0_diPd,@function
        .size           _Z25updateVelocityAndPressureiPA5001_dS0_S0_diPd,(.L_x_52 - _Z25updateVelocityAndPressureiPA5001_dS0_S0_diPd)
        .other          _Z25updateVelocityAndPressureiPA5001_dS0_S0_diPd,@"STO_CUDA_ENTRY STV_DEFAULT"
_Z25updateVelocityAndPressureiPA5001_dS0_S0_diPd:
.text._Z25updateVelocityAndPressureiPA5001_dS0_S0_diPd:
[----:B------:R-:W-:Y:S01]  /*0000*/  LDC R1, c[0x0][0x37c] ;  /* 0x0000df00ff017b82 */ /* 0x000fe20000000800 */
[----:B------:R-:W0:Y:S07]  /*0010*/  S2R R3, SR_TID.X ;  /* 0x0000000000037919 */ /* 0x000e2e0000002100 */
[----:B------:R-:W0:Y:S01]  /*0020*/  S2UR UR4, SR_CTAID.X ;  /* 0x00000000000479c3 */ /* 0x000e220000002500 */
[----:B------:R-:W1:Y:S07]  /*0030*/  LDCU UR5, c[0x0][0x380] ;  /* 0x00007000ff0577ac */ /* 0x000e6e0008000800 */
[----:B------:R-:W0:Y:S02]  /*0040*/  LDC R10, c[0x0][0x360] ;  /* 0x0000d800ff0a7b82 */ /* 0x000e240000000800 */
[----:B0-----:R-:W-:-:S05]  /*0050*/  IMAD R10, R10, UR4, R3 ;  /* 0x000000040a0a7c24 */ /* 0x001fca000f8e0203 */
[----:B-1----:R-:W-:-:S13]  /*0060*/  ISETP.GE.AND P0, PT, R10, UR5, PT ;  /* 0x000000050a007c0c */ /* 0x002fda000bf06270 */
[----:B------:R-:W-:Y:S05]  /*0070*/  @P0 EXIT ;  /* 0x000000000000094d */ /* 0x000fea0003800000 */
[----:B------:R-:W0:Y:S01]  /*0080*/  LDC.64 R6, c[0x0][0x398] ;  /* 0x0000e600ff067b82 */ /* 0x000e220000000a00 */
[----:B------:R-:W1:Y:S01]  /*0090*/  LDCU.64 UR4, c[0x0][0x358] ;  /* 0x00006b00ff0477ac */ /* 0x000e620008000a00 */
[----:B------:R-:W2:Y:S06]  /*00a0*/  LDCU UR6, c[0x0][0x3a8] ;  /* 0x00007500ff0677ac */ /* 0x000eac0008000800 */
[----:B------:R-:W3:Y:S01]  /*00b0*/  LDC.64 R16, c[0x0][0x390] ;  /* 0x0000e400ff107b82 */ /* 0x000ee20000000a00 */
[----:B------:R-:W4:Y:S07]  /*00c0*/  LDCU UR7, c[0x0][0x3a4] ;  /* 0x00007480ff0777ac */ /* 0x000f2e0008000800 */
[----:B------:R-:W5:Y:S01]  /*00d0*/  LDC.64 R2, c[0x0][0x3a0] ;  /* 0x0000e800ff027b82 */ /* 0x000f620000000a00 */
[----:B0-----:R-:W-:-:S07]  /*00e0*/  IMAD.WIDE R6, R10, 0x8, R6 ;  /* 0x000000080a067825 */ /* 0x001fce00078e0206 */
[----:B------:R-:W0:Y:S01]  /*00f0*/  LDC.64 R20, c[0x0][0x388] ;  /* 0x0000e200ff147b82 */ /* 0x000e220000000a00 */
[----:B-1----:R-:W2:Y:S01]  /*0100*/  LDG.E.64 R4, desc[UR4][R6.64] ;  /* 0x0000000406047981 */ /* 0x002ea2000c1e1b00 */
[----:B---3--:R-:W-:-:S05]  /*0110*/  IMAD.WIDE R16, R10, 0x8, R16 ;  /* 0x000000080a107825 */ /* 0x008fca00078e0210 */
[----:B------:R-:W5:Y:S04]  /*0120*/  LDG.E.64 R8, desc[UR4][R16.64] ;  /* 0x0000000410087981 */ /* 0x000f68000c1e1b00 */
[----:B------:R-:W3:Y:S04]  /*0130*/  LDG.E.64 R12, desc[UR4][R16.64+0x9c48] ;  /* 0x009c4804100c7981 */ /* 0x000ee8000c1e1b00 */
[----:B------:R-:W4:Y:S01]  /*0140*/  LDG.E.64 R14, desc[UR4][R16.64+0x13890] ;  /* 0x01389004100e7981 */ /* 0x000f22000c1e1b00 */
[----:B--2---:R-:W-:-:S08]  /*0150*/  DMUL R4, R4, 0.5 ;  /* 0x3fe0000004047828 */ /* 0x004fd00000000000 */
[----:B-----5:R-:W-:-:S07]  /*0160*/  DFMA R4, R4, R2, R8 ;  /* 0x000000020404722b */ /* 0x020fce0000000008 */
[----:B------:R-:W-:Y:S04]  /*0170*/  STG.E.64 desc[UR4][R16.64], R4 ;  /* 0x0000000410007986 */ /* 0x000fe8000c101b04 */
[----:B------:R-:W2:Y:S02]  /*0180*/  LDG.E.64 R8, desc[UR4][R6.64+0x9c48] ;  /* 0x009c480406087981 */ /* 0x000ea4000c1e1b00 */
[----:B--2---:R-:W-:-:S08]  /*0190*/  DMUL R8, R8, 0.5 ;  /* 0x3fe0000008087828 */ /* 0x004fd00000000000 */
[----:B---3--:R-:W-:-:S07]  /*01a0*/  DFMA R8, R8, R2, R12 ;  /* 0x000000020808722b */ /* 0x008fce000000000c */
[----:B------:R1:W-:Y:S04]  /*01b0*/  STG.E.64 desc[UR4][R16.64+0x9c48], R8 ;  /* 0x009c480810007986 */ /* 0x0003e8000c101b04 */
[----:B------:R-:W2:Y:S02]  /*01c0*/  LDG.E.64 R12, desc[UR4][R6.64+0x13890] ;  /* 0x01389004060c7981 */ /* 0x000ea4000c1e1b00 */
[----:B--2---:R-:W-:-:S08]  /*01d0*/  DMUL R12, R12, 0.5 ;  /* 0x3fe000000c0c7828 */ /* 0x004fd00000000000 */
[----:B----4-:R-:W-:Y:S01]  /*01e0*/  DFMA R18, R12, R2, R14 ;  /* 0x000000020c12722b */ /* 0x010fe2000000000e */
[----:B0-----:R-:W-:-:S06]  /*01f0*/  IMAD.WIDE R14, R10, 0x8, R20 ;  /* 0x000000080a0e7825 */ /* 0x001fcc00078e0214 */
[----:B------:R0:W-:Y:S04]  /*0200*/  STG.E.64 desc[UR4][R16.64+0x13890], R18 ;  /* 0x0138901210007986 */ /* 0x0001e8000c101b04 */
[----:B------:R-:W2:Y:S01]  /*0210*/  LDG.E.64 R20, desc[UR4][R14.64] ;  /* 0x000000040e147981 */ /* 0x000ea2000c1e1b00 */
[----:B------:R-:W3:Y:S08]  /*0220*/  I2F.F64 R12, UR6 ;  /* 0x00000006000c7d12 */ /* 0x000ef00008201c00 */
[----:B-1----:R-:W1:Y:S01]  /*0230*/  MUFU.RCP64H R9, UR7 ;  /* 0x0000000700097d08 */ /* 0x002e620008001800 */
[----:B------:R-:W-:-:S06]  /*0240*/  IMAD.MOV.U32 R8, RZ, RZ, 0x1 ;  /* 0x00000001ff087424 */ /* 0x000fcc00078e00ff */
[----:B-1----:R-:W-:-:S08]  /*0250*/  DFMA R6, R8, -R2, 1 ;  /* 0x3ff000000806742b */ /* 0x002fd00000000802 */
[----:B0-----:R-:W-:-:S08]  /*0260*/  DFMA R18, R6, R6, R6 ;  /* 0x000000060612722b */ /* 0x001fd00000000006 */
[----:B------:R-:W-:Y:S01]  /*0270*/  DFMA R18, R8, R18, R8 ;  /* 0x000000120812722b */ /* 0x000fe20000000008 */
[----:B------:R-:W0:Y:S01]  /*0280*/  LDCU UR6, c[0x0][0x3a0] ;  /* 0x00007400ff0677ac */ /* 0x000e220008000800 */
[----:B------:R-:W-:Y:S01]  /*0290*/  BSSY.RECONVERGENT B0, `(.L_x_37) ;  /* 0x000001b000007945 */ /* 0x000fe20003800200 */
[C---:B--2---:R-:W-:Y:S02]  /*02a0*/  DSETP.GEU.AND P1, PT, R20.reuse, RZ, PT ;  /* 0x000000ff1400722a */ /* 0x044fe40003f2e000 */
[----:B---3--:R-:W-:-:S04]  /*02b0*/  DSETP.GE.AND P0, PT, R20, R12, PT ;  /* 0x0000000c1400722a */ /* 0x008fc80003f06000 */
[----:B------:R-:W-:-:S04]  /*02c0*/  SEL R0, RZ, 0x2, P1 ;  /* 0x00000002ff007807 */ /* 0x000fc80000800000 */
[----:B------:R-:W-:-:S04]  /*02d0*/  SEL R0, R0, 0x2, !P0 ;  /* 0x0000000200007807 */ /* 0x000fc80004000000 */
[----:B------:R-:W-:-:S04]  /*02e0*/  IADD3 R11, PT, PT, -R0, 0x1, RZ ;  /* 0x00000001000b7810 */ /* 0x000fc80007ffe1ff */
[----:B------:R-:W1:Y:S01]  /*02f0*/  I2F.F64 R6, R11 ;  /* 0x0000000b00067312 */ /* 0x000e620000201c00 */
[----:B------:R-:W-:-:S07]  /*0300*/  DFMA R20, R18, -R2, 1 ;  /* 0x3ff000001214742b */ /* 0x000fce0000000802 */
[----:B------:R-:W2:Y:S01]  /*0310*/  I2F.F64.U32 R8, R0 ;  /* 0x0000000000087312 */ /* 0x000ea20000201800 */
[----:B-1----:R-:W-:Y:S02]  /*0320*/  DMUL R6, R4, R6 ;  /* 0x0000000604067228 */ /* 0x002fe40000000000 */
[----:B------:R-:W-:-:S06]  /*0330*/  DFMA R20, R18, R20, R18 ;  /* 0x000000141214722b */ /* 0x000fcc0000000012 */
[----:B--2---:R-:W-:-:S08]  /*0340*/  DMUL R8, |R6|, R8 ;  /* 0x0000000806087228 */ /* 0x004fd00000000200 */
[----:B------:R-:W-:-:S08]  /*0350*/  DMUL R4, R8, R20 ;  /* 0x0000001408047228 */ /* 0x000fd00000000000 */
[----:B------:R-:W-:-:S08]  /*0360*/  DFMA R2, R4, -R2, R8 ;  /* 0x800000020402722b */ /* 0x000fd00000000008 */
[----:B------:R-:W-:Y:S01]  /*0370*/  DFMA R4, R20, R2, R4 ;  /* 0x000000021404722b */ /* 0x000fe20000000004 */
[----:B------:R1:W-:Y:S01]  /*0380*/  STG.E.64 desc[UR4][R16.64], R6 ;  /* 0x0000000610007986 */ /* 0x0003e2000c101b04 */
[----:B------:R-:W2:Y:S01]  /*0390*/  LDC R3, c[0x0][0x3a4] ;  /* 0x0000e900ff037b82 */ /* 0x000ea20000000800 */
[----:B------:R-:W-:-:S07]  /*03a0*/  FSETP.GEU.AND P1, PT, |R9|, 6.5827683646048100446e-37, PT ;  /* 0x036000000900780b */ /* 0x000fce0003f2e200 */
[----:B------:R-:W-:-:S05]  /*03b0*/  FFMA R2, RZ, UR7, R5 ;  /* 0x00000007ff027c23 */ /* 0x000fca0008000005 */
[----:B------:R-:W-:-:S13]  /*03c0*/  FSETP.GT.AND P0, PT, |R2|, 1.469367938527859385e-39, PT ;  /* 0x001000000200780b */ /* 0x000fda0003f04200 */
[----:B01----:R-:W-:Y:S05]  /*03d0*/  @P0 BRA P1, `(.L_x_38) ;  /* 0x0000000000180947 */ /* 0x003fea0000800000 */
[----:B------:R-:W-:Y:S01]  /*03e0*/  IMAD.MOV.U32 R4, RZ, RZ, R8 ;  /* 0x000000ffff047224 */ /* 0x000fe200078e0008 */
[----:B------:R-:W-:Y:S01]  /*03f0*/  MOV R0, 0x420 ;  /* 0x0000042000007802 */ /* 0x000fe20000000f00 */
[----:B------:R-:W-:-:S07]  /*0400*/  IMAD.MOV.U32 R5, RZ, RZ, R9 ;  /* 0x000000ffff057224 */ /* 0x000fce00078e0009 */
[----:B--2---:R-:W-:Y:S05]  /*0410*/  CALL.REL.NOINC `($__internal_2_$__cuda_sm20_div_rn_f64_full) ;  /* 0x0000000400447944 */ /* 0x004fea0003c00000 */
[----:B------:R-:W-:Y:S02]  /*0420*/  IMAD.MOV.U32 R4, RZ, RZ, R20 ;  /* 0x000000ffff047224 */ /* 0x000fe400078e0014 */
[----:B------:R-:W-:-:S07]  /*0430*/  IMAD.MOV.U32 R5, RZ, RZ, R21 ;  /* 0x000000ffff057224 */ /* 0x000fce00078e0015 */
.L_x_38:
[----:B------:R-:W-:Y:S05]  /*0440*/  BSYNC.RECONVERGENT B0 ;  /* 0x0000000000007941 */ /* 0x000fea0003800200 */
.L_x_37:
[----:B------:R-:W0:Y:S01]  /*0450*/  LDC.64 R6, c[0x0][0x3b0] ;  /* 0x0000ec00ff067b82 */ /* 0x000e220000000a00 */
[----:B------:R-:W1:Y:S01]  /*0460*/  LDCU UR7, c[0x0][0x3a4] ;  /* 0x00007480ff0777ac */ /* 0x000e620008000800 */
[----:B0-----:R-:W-:-:S06]  /*0470*/  IMAD.WIDE R10, R10, 0x8, R6 ;  /* 0x000000080a0a7825 */ /* 0x001fcc00078e0206 */
[----:B------:R-:W0:Y:S01]  /*0480*/  LDC.64 R6, c[0x0][0x3a0] ;  /* 0x0000e800ff067b82 */ /* 0x000e220000000a00 */
[----:B------:R3:W-:Y:S04]  /*0490*/  STG.E.64 desc[UR4][R10.64], R4 ;  /* 0x000000040a007986 */ /* 0x0007e8000c101b04 */
[----:B------:R-:W4:Y:S04]  /*04a0*/  LDG.E.64 R20, desc[UR4][R14.64+0x9c48] ;  /* 0x009c48040e147981 */ /* 0x000f28000c1e1b00 */
[----:B------:R-:W5:Y:S01]  /*04b0*/  LDG.E.64 R8, desc[UR4][R16.64+0x9c48] ;  /* 0x009c480410087981 */ /* 0x000f62000c1e1b00 */
[----:B-1----:R-:W0:Y:S01]  /*04c0*/  MUFU.RCP64H R19, UR7 ;  /* 0x0000000700137d08 */ /* 0x002e220008001800 */
[----:B------:R-:W-:Y:S01]  /*04d0*/  IMAD.MOV.U32 R18, RZ, RZ, 0x1 ;  /* 0x00000001ff127424 */ /* 0x000fe200078e00ff */
[----:B------:R-:W-:Y:S01]  /*04e0*/  BSSY.RECONVERGENT B0, `(.L_x_39) ;  /* 0x000001d000007945 */ /* 0x000fe20003800200 */
[----:B----4-:R-:W-:-:S02]  /*04f0*/  DSETP.GEU.AND P1, PT, R20, RZ, PT ;  /* 0x000000ff1400722a */ /* 0x010fc40003f2e000 */
[----:B------:R-:W-:Y:S02]  /*0500*/  DSETP.GE.AND P0, PT, R20, R12, PT ;  /* 0x0000000c1400722a */ /* 0x000fe40003f06000 */
[----:B0-----:R-:W-:Y:S02]  /*0510*/  DFMA R20, R18, -R6, 1 ;  /* 0x3ff000001214742b */ /* 0x001fe40000000806 */
[----:B------:R-:W-:-:S04]  /*0520*/  SEL R0, RZ, 0x2, P1 ;  /* 0x00000002ff007807 */ /* 0x000fc80000800000 */
[----:B------:R-:W-:Y:S02]  /*0530*/  SEL R0, R0, 0x2, !P0 ;  /* 0x0000000200007807 */ /* 0x000fe40004000000 */
[----:B------:R-:W-:Y:S02]  /*0540*/  DFMA R20, R20, R20, R20 ;  /* 0x000000141414722b */ /* 0x000fe40000000014 */
[----:B------:R-:W-:-:S04]  /*0550*/  IADD3 R2, PT, PT, -R0, 0x1, RZ ;  /* 0x0000000100027810 */ /* 0x000fc80007ffe1ff */
[----:B---3--:R-:W5:Y:S02]  /*0560*/  I2F.F64 R4, R2 ;  /* 0x0000000200047312 */ /* 0x008f640000201c00 */
[----:B------:R-:W-:-:S06]  /*0570*/  DFMA R20, R18, R20, R18 ;  /* 0x000000141214722b */ /* 0x000fcc0000000012 */
[----:B------:R-:W0:Y:S02]  /*0580*/  I2F.F64.U32 R18, R0 ;  /* 0x0000000000127312 */ /* 0x000e240000201800 */
[----:B------:R-:W-:Y:S02]  /*0590*/  DFMA R22, R20, -R6, 1 ;  /* 0x3ff000001416742b */ /* 0x000fe40000000806 */
[----:B-----5:R-:W-:-:S06]  /*05a0*/  DMUL R8, R4, R8 ;  /* 0x0000000804087228 */ /* 0x020fcc0000000000 */
[----:B------:R-:W-:Y:S01]  /*05b0*/  DFMA R22, R20, R22, R20 ;  /* 0x000000161416722b */ /* 0x000fe20000000014 */
[----:B------:R1:W-:Y:S01]  /*05c0*/  STG.E.64 desc[UR4][R16.64+0x9c48], R8 ;  /* 0x009c480810007986 */ /* 0x0003e2000c101b04 */
[----:B0-----:R-:W-:-:S08]  /*05d0*/  DMUL R18, |R8|, R18 ;  /* 0x0000001208127228 */ /* 0x001fd00000000200 */
[----:B------:R-:W-:Y:S02]  /*05e0*/  DMUL R4, R22, R18 ;  /* 0x0000001216047228 */ /* 0x000fe40000000000 */
[----:B------:R-:W-:-:S06]  /*05f0*/  FSETP.GEU.AND P1, PT, |R19|, 6.5827683646048100446e-37, PT ;  /* 0x036000001300780b */ /* 0x000fcc0003f2e200 */
[----:B------:R-:W-:-:S08]  /*0600*/  DFMA R6, R4, -R6, R18 ;  /* 0x800000060406722b */ /* 0x000fd00000000012 */
[----:B------:R-:W-:-:S10]  /*0610*/  DFMA R4, R22, R6, R4 ;  /* 0x000000061604722b */ /* 0x000fd40000000004 */
[----:B------:R-:W-:-:S05]  /*0620*/  FFMA R2, RZ, UR7, R5 ;  /* 0x00000007ff027c23 */ /* 0x000fca0008000005 */
[----:B------:R-:W-:-:S13]  /*0630*/  FSETP.GT.AND P0, PT, |R2|, 1.469367938527859385e-39, PT ;  /* 0x001000000200780b */ /* 0x000fda0003f04200 */
[----:B-1----:R-:W-:Y:S05]  /*0640*/  @P0 BRA P1, `(.L_x_40) ;  /* 0x0000000000180947 */ /* 0x002fea0000800000 */
[----:B------:R-:W-:Y:S01]  /*0650*/  IMAD.MOV.U32 R4, RZ, RZ, R18 ;  /* 0x000000ffff047224 */ /* 0x000fe200078e0012 */
[----:B------:R-:W-:Y:S01]  /*0660*/  MOV R0, 0x690 ;  /* 0x0000069000007802 */ /* 0x000fe20000000f00 */
[----:B------:R-:W-:-:S07]  /*0670*/  IMAD.MOV.U32 R5, RZ, RZ, R19 ;  /* 0x000000ffff057224 */ /* 0x000fce00078e0013 */
[----:B--2---:R-:W-:Y:S05]  /*0680*/  CALL.REL.NOINC `($__internal_2_$__cuda_sm20_div_rn_f64_full) ;  /* 0x0000000000a87944 */ /* 0x004fea0003c00000 */
[----:B------:R-:W-:Y:S02]  /*0690*/  IMAD.MOV.U32 R4, RZ, RZ, R20 ;  /* 0x000000ffff047224 */ /* 0x000fe400078e0014 */
[----:B------:R-:W-:-:S07]  /*06a0*/  IMAD.MOV.U32 R5, RZ, RZ, R21 ;  /* 0x000000ffff057224 */ /* 0x000fce00078e0015 */
.L_x_40:
[----:B------:R-:W-:Y:S05]  /*06b0*/  BSYNC.RECONVERGENT B0 ;  /* 0x0000000000007941 */ /* 0x000fea0003800200 */
.L_x_39:
[----:B------:R0:W-:Y:S01]  /*06c0*/  STG.E.64 desc[UR4][R10.64], R4 ;  /* 0x000000040a007986 */ /* 0x0001e2000c101b04 */
[----:B------:R-:W1:Y:S01]  /*06d0*/  LDCU UR7, c[0x0][0x3a4] ;  /* 0x00007480ff0777ac */ /* 0x000e620008000800 */
[----:B------:R-:W3:Y:S02]  /*06e0*/  LDC.64 R6, c[0x0][0x3a0] ;  /* 0x0000e800ff067b82 */ /* 0x000ee40000000a00 */
[----:B------:R-:W4:Y:S04]  /*06f0*/  LDG.E.64 R14, desc[UR4][R14.64+0x13890] ;  /* 0x013890040e0e7981 */ /* 0x000f28000c1e1b00 */
[----:B------:R-:W5:Y:S01]  /*0700*/  LDG.E.64 R8, desc[UR4][R16.64+0x13890] ;  /* 0x0138900410087981 */ /* 0x000f62000c1e1b00 */
[----:B------:R-:W-:Y:S01]  /*0710*/  IMAD.MOV.U32 R18, RZ, RZ, 0x1 ;  /* 0x00000001ff127424 */ /* 0x000fe200078e00ff */
[----:B------:R-:W-:Y:S01]  /*0720*/  BSSY.RECONVERGENT B0, `(.L_x_41) ;  /* 0x000001e000007945 */ /* 0x000fe20003800200 */
[----:B-1----:R-:W3:Y:S01]  /*0730*/  MUFU.RCP64H R19, UR7 ;  /* 0x0000000700137d08 */ /* 0x002ee20008001800 */
[----:B----4-:R-:W-:-:S02]  /*0740*/  DSETP.GEU.AND P1, PT, R14, RZ, PT ;  /* 0x000000ff0e00722a */ /* 0x010fc40003f2e000 */
[----:B------:R-:W-:Y:S02]  /*0750*/  DSETP.GE.AND P0, PT, R14, R12, PT ;  /* 0x0000000c0e00722a */ /* 0x000fe40003f06000 */
[----:B---3--:R-:W-:Y:S02]  /*0760*/  DFMA R12, R18, -R6, 1 ;  /* 0x3ff00000120c742b */ /* 0x008fe40000000806 */
[----:B------:R-:W-:-:S04]  /*0770*/  SEL R0, RZ, 0x2, P1 ;  /* 0x00000002ff007807 */ /* 0x000fc80000800000 */
[----:B------:R-:W-:Y:S02]  /*0780*/  SEL R0, R0, 0x2, !P0 ;  /* 0x0000000200007807 */ /* 0x000fe40004000000 */
[----:B------:R-:W-:Y:S02]  /*0790*/  DFMA R12, R12, R12, R12 ;  /* 0x0000000c0c0c722b */ /* 0x000fe4000000000c */
[----:B------:R-:W-:-:S04]  /*07a0*/  IADD3 R2, PT, PT, -R0, 0x1, RZ ;  /* 0x0000000100027810 */ /* 0x000fc80007ffe1ff */
[----:B0-----:R-:W5:Y:S02]  /*07b0*/  I2F.F64 R4, R2 ;  /* 0x0000000200047312 */ /* 0x001f640000201c00 */
        /* <DEDUP_REMOVED lines=20> */
.L_x_42:
[----:B------:R-:W-:Y:S05]  /*0900*/  BSYNC.RECONVERGENT B0 ;  /* 0x0000000000007941 */ /* 0x000fea0003800200 */
.L_x_41:
[----:B------:R-:W-:Y:S01]  /*0910*/  STG.E.64 desc[UR4][R10.64], R4 ;  /* 0x000000040a007986 */ /* 0x000fe2000c101b04 */
[----:B------:R-:W-:Y:S05]  /*0920*/  EXIT ;  /* 0x000000000000794d */ /* 0x000fea0003800000 */
        .weak           $__internal_2_$__cuda_sm20_div_rn_f64_full
        .type           $__internal_2_$__cuda_sm20_div_rn_f64_full,@function
        .size           $__internal_2_$__cuda_sm20_div_rn_f64_full,(.L_x_52 - $__internal_2_$__cuda_sm20_div_rn_f64_full)
$__internal_2_$__cuda_sm20_div_rn_f64_full:
[C---:B------:R-:W-:Y:S01]  /*0930*/  FSETP.GEU.AND P0, PT, |R3|.reuse, 1.469367938527859385e-39, PT ;  /* 0x001000000300780b */ /* 0x040fe20003f0e200 */
[----:B------:R-:W-:Y:S01]  /*0940*/  IMAD.U32 R6, RZ, RZ, UR6 ;  /* 0x00000006ff067e24 */ /* 0x000fe2000f8e00ff */
[----:B------:R-:W-:Y:S01]  /*0950*/  LOP3.LUT R2, R3, 0x800fffff, RZ, 0xc0, !PT ;  /* 0x800fffff03027812 */ /* 0x000fe200078ec0ff */
[----:B------:R-:W-:Y:S01]  /*0960*/  IMAD.MOV.U32 R7, RZ, RZ, R3 ;  /* 0x000000ffff077224 */ /* 0x000fe200078e0003 */
[C---:B------:R-:W-:Y:S01]  /*0970*/  FSETP.GEU.AND P2, PT, |R5|.reuse, 1.469367938527859385e-39, PT ;  /* 0x001000000500780b */ /* 0x040fe20003f4e200 */
[----:B------:R-:W-:Y:S01]  /*0980*/  IMAD.U32 R8, RZ, RZ, UR6 ;  /* 0x00000006ff087e24 */ /* 0x000fe2000f8e00ff */
[----:B------:R-:W-:Y:S01]  /*0990*/  LOP3.LUT R9, R2, 0x3ff00000, RZ, 0xfc, !PT ;  /* 0x3ff0000002097812 */ /* 0x000fe200078efcff */
[----:B------:R-:W-:Y:S01]  /*09a0*/  IMAD.MOV.U32 R18, RZ, RZ, 0x1 ;  /* 0x00000001ff127424 */ /* 0x000fe200078e00ff */
[----:B------:R-:W-:Y:S01]  /*09b0*/  LOP3.LUT R2, R5, 0x7ff00000, RZ, 0xc0, !PT ;  /* 0x7ff0000005027812 */ /* 0x000fe200078ec0ff */
[----:B------:R-:W-:Y:S01]  /*09c0*/  IMAD.MOV.U32 R26, RZ, RZ, 0x1ca00000 ;  /* 0x1ca00000ff1a7424 */ /* 0x000fe200078e00ff */
[----:B------:R-:W-:Y:S01]  /*09d0*/  LOP3.LUT R27, R3, 0x7ff00000, RZ, 0xc0, !PT ;  /* 0x7ff00000031b7812 */ /* 0x000fe200078ec0ff */
[----:B------:R-:W-:Y:S02]  /*09e0*/  BSSY.RECONVERGENT B1, `(.L_x_43) ;  /* 0x000004e000017945 */ /* 0x000fe40003800200 */
        /* <DEDUP_REMOVED lines=13> */
[----:B------:R-:W-:Y:S01]  /*0ac0*/  SEL R19, R26, 0x63400000, !P1 ;  /* 0x634000001a137807 */ /* 0x000fe20004800000 */
[----:B------:R-:W-:-:S03]  /*0ad0*/  IMAD.MOV.U32 R18, RZ, RZ, R4 ;  /* 0x000000ffff127224 */ /* 0x000fc600078e0004 */
        /* <DEDUP_REMOVED lines=17> */
[----:B------:R-:W-:Y:S01]  /*0bf0*/  VIMNMX R2, PT, PT, R4, 0x46a00000, PT ;  /* 0x46a0000004027848 */ /* 0x000fe20003fe0100 */
[----:B------:R-:W-:Y:S01]  /*0c00*/  IMAD.MOV.U32 R4, RZ, RZ, RZ ;  /* 0x000000ffff047224 */ /* 0x000fe200078e00ff */
[----:B------:R-:W-:-:S05]  /*0c10*/  SEL R5, R26, 0x63400000, !P0 ;  /* 0x634000001a057807 */ /* 0x000fca0004000000 */
[----:B------:R-:W-:-:S04]  /*0c20*/  IMAD.IADD R2, R2, 0x1, -R5 ;  /* 0x0000000102027824 */ /* 0x000fc800078e0a05 */
[----:B------:R-:W-:-:S06]  /*0c30*/  VIADD R5, R2, 0x7fe00000 ;  /* 0x7fe0000002057836 */ /* 0x000fcc0000000000 */
[----:B------:R-:W-:-:S10]  /*0c40*/  DMUL R20, R24, R4 ;  /* 0x0000000418147228 */ /* 0x000fd40000000000 */
[----:B------:R-:W-:-:S13]  /*0c50*/  FSETP.GTU.AND P0, PT, |R21|, 1.469367938527859385e-39, PT ;  /* 0x001000001500780b */ /* 0x000fda0003f0c200 */
[----:B------:R-:W-:Y:S05]  /*0c60*/  @P0 BRA `(.L_x_45) ;  /* 0x0000000000940947 */ /* 0x000fea0003800000 */
[----:B------:R-:W-:-:S06]  /*0c70*/  DFMA R8, R24, -R8, R18 ;  /* 0x800000081808722b */ /* 0x000fcc0000000012 */
[----:B------:R-:W-:-:S04]  /*0c80*/  IMAD.MOV.U32 R8, RZ, RZ, RZ ;  /* 0x000000ffff087224 */ /* 0x000fc800078e00ff */
[C---:B------:R-:W-:Y:S02]  /*0c90*/  FSETP.NEU.AND P0, PT, R9.reuse, RZ, PT ;  /* 0x000000ff0900720b */ /* 0x040fe40003f0d000 */
[----:B------:R-:W-:-:S04]  /*0ca0*/  LOP3.LUT R4, R9, 0x80000000, R7, 0x48, !PT ;  /* 0x8000000009047812 */ /* 0x000fc800078e4807 */
[----:B------:R-:W-:-:S07]  /*0cb0*/  LOP3.LUT R9, R4, R5, RZ, 0xfc, !PT ;  /* 0x0000000504097212 */ /* 0x000fce00078efcff */
[----:B------:R-:W-:Y:S05]  /*0cc0*/  @!P0 BRA `(.L_x_45) ;  /* 0x00000000007c8947 */ /* 0x000fea0003800000 */
[----:B------:R-:W-:Y:S01]  /*0cd0*/  IMAD.MOV R7, RZ, RZ, -R2 ;  /* 0x000000ffff077224 */ /* 0x000fe200078e0a02 */
[----:B------:R-:W-:Y:S01]  /*0ce0*/  DMUL.RP R8, R24, R8 ;  /* 0x0000000818087228 */ /* 0x000fe20000008000 */
[----:B------:R-:W-:Y:S01]  /*0cf0*/  IMAD.MOV.U32 R6, RZ, RZ, RZ ;  /* 0x000000ffff067224 */ /* 0x000fe200078e00ff */
[----:B------:R-:W-:-:S05]  /*0d00*/  IADD3 R5, PT, PT, -R2, -0x43300000, RZ ;  /* 0xbcd0000002057810 */ /* 0x000fca0007ffe1ff */
[----:B------:R-:W-:-:S10]  /*0d10*/  DFMA R6, R20, -R6, R24 ;  /* 0x800000061406722b */ /* 0x000fd40000000018 */
[----:B------:R-:W-:Y:S02]  /*0d20*/  FSETP.NEU.AND P0, PT, |R7|, R5, PT ;  /* 0x000000050700720b */ /* 0x000fe40003f0d200 */
[----:B------:R-:W-:Y:S02]  /*0d30*/  LOP3.LUT R5, R9, R4, RZ, 0x3c, !PT ;  /* 0x0000000409057212 */ /* 0x000fe400078e3cff */
[----:B------:R-:W-:Y:S02]  /*0d40*/  FSEL R20, R8, R20, !P0 ;  /* 0x0000001408147208 */ /* 0x000fe40004000000 */
[----:B------:R-:W-:Y:S01]  /*0d50*/  FSEL R21, R5, R21, !P0 ;  /* 0x0000001505157208 */ /* 0x000fe20004000000 */
[----:B------:R-:W-:Y:S06]  /*0d60*/  BRA `(.L_x_45) ;  /* 0x0000000000547947 */ /* 0x000fec0003800000 */
.L_x_44:
[----:B------:R-:W-:-:S14]  /*0d70*/  DSETP.NAN.AND P0, PT, R4, R4, PT ;  /* 0x000000040400722a */ /* 0x000fdc0003f08000 */
[----:B------:R-:W-:Y:S05]  /*0d80*/  @P0 BRA `(.L_x_46) ;  /* 0x0000000000440947 */ /* 0x000fea0003800000 */
[----:B------:R-:W-:-:S14]  /*0d90*/  DSETP.NAN.AND P0, PT, R6, R6, PT ;  /* 0x000000060600722a */ /* 0x000fdc0003f08000 */
[----:B------:R-:W-:Y:S05]  /*0da0*/  @P0 BRA `(.L_x_47) ;  /* 0x0000000000300947 */ /* 0x000fea0003800000 */
[----:B------:R-:W-:Y:S01]  /*0db0*/  ISETP.NE.AND P0, PT, R22, R27, PT ;  /* 0x0000001b1600720c */ /* 0x000fe20003f05270 */
[----:B------:R-:W-:Y:S02]  /*0dc0*/  IMAD.MOV.U32 R20, RZ, RZ, 0x0 ;  /* 0x00000000ff147424 */ /* 0x000fe400078e00ff */
[----:B------:R-:W-:-:S10]  /*0dd0*/  IMAD.MOV.U32 R21, RZ, RZ, -0x80000 ;  /* 0xfff80000ff157424 */ /* 0x000fd400078e00ff */
        /* <DEDUP_REMOVED lines=9> */
.L_x_47:
[----:B------:R-:W-:Y:S01]  /*0e70*/  LOP3.LUT R21, R7, 0x80000, RZ, 0xfc, !PT ;  /* 0x0008000007157812 */ /* 0x000fe200078efcff */
[----:B------:R-:W-:Y:S01]  /*0e80*/  IMAD.MOV.U32 R20, RZ, RZ, R6 ;  /* 0x000000ffff147224 */ /* 0x000fe200078e0006 */
[----:B------:R-:W-:Y:S06]  /*0e90*/  BRA `(.L_x_45) ;  /* 0x0000000000087947 */ /* 0x000fec0003800000 */
.L_x_46:
[----:B------:R-:W-:Y:S01]  /*0ea0*/  LOP3.LUT R21, R5, 0x80000, RZ, 0xfc, !PT ;  /* 0x0008000005157812 */ /* 0x000fe200078efcff */
[----:B------:R-:W-:-:S07]  /*0eb0*/  IMAD.MOV.U32 R20, RZ, RZ, R4 ;  /* 0x000000ffff147224 */ /* 0x000fce00078e0004 */
.L_x_45:
[----:B------:R-:W-:Y:S05]  /*0ec0*/  BSYNC.RECONVERGENT B1 ;  /* 0x0000000000017941 */ /* 0x000fea0003800200 */
.L_x_43:
[----:B------:R-:W-:Y:S02]  /*0ed0*/  IMAD.MOV.U32 R4, RZ, RZ, R0 ;  /* 0x000000ffff047224 */ /* 0x000fe400078e0000 */
[----:B------:R-:W-:-:S04]  /*0ee0*/  IMAD.MOV.U32 R5, RZ, RZ, 0x0 ;  /* 0x00000000ff057424 */ /* 0x000fc800078e00ff */
[----:B------:R-:W-:Y:S05]  /*0ef0*/  RET.REL.NODEC R4 `(_Z25updateVelocityAndPressureiPA5001_dS0_S0_diPd) ;  /* 0xfffffff004407950 */ /* 0x000fea0003c3ffff */
.L_x_48:
        /* <DEDUP_REMOVED lines=16> */
.L_x_52:


//--------------------- .text._Z26updateVelocityAndPositionsiPA5001_dS0_S0_d --------------------------
	.section	.text._Z26updateVelocityAndPositionsiPA5001_dS0_S0_d,"ax",@progbits
	.align	128
        .global         _Z26updateVelocityAndPositionsiPA5001_dS0_S0_d
        .type           _Z26updateVelocityAndPositionsiPA5001_dS0_S0_d,@function
        .size           _Z26updateVelocityAndPositionsiPA5001_dS0_S0_d,(.L_x_57 - _Z26updateVelocityAndPositionsiPA5001_dS0_S0_d)
        .other          _Z26updateVelocityAndPositionsiPA5001_dS0_S0_d,@"STO_CUDA_ENTRY STV_DEFAULT"
_Z26updateVelocityAndPositionsiPA5001_dS0_S0_d:
.text._Z26updateVelocityAndPositionsiPA5001_dS0_S0_d:
        /* <DEDUP_REMOVED lines=10> */
[----:B------:R-:W2:Y:S06]  /*00a0*/  LDCU.64 UR6, c[0x0][0x3a0] ;  /* 0x00007400ff0677ac */ /* 0x000eac0008000a00 */
[----:B------:R-:W3:Y:S08]  /*00b0*/  LDC.64 R2, c[0x0][0x398] ;  /* 0x0000e600ff027b82 */ /* 0x000ef00000000a00 */
[----:B------:R-:W4:Y:S01]  /*00c0*/  LDC.64 R14, c[0x0][0x388] ;  /* 0x0000e200ff0e7b82 */ /* 0x000f220000000a00 */
[----:B0-----:R-:W-:-:S05]  /*00d0*/  IMAD.WIDE R6, R0, 0x8, R6 ;  /* 0x0000000800067825 */ /* 0x001fca00078e0206 */
[----:B-1----:R-:W5:Y:S01]  /*00e0*/  LDG.E.64 R4, desc[UR4][R6.64] ;  /* 0x0000000406047981 */ /* 0x002f62000c1e1b00 */
[----:B---3--:R-:W-:-:S05]  /*00f0*/  IMAD.WIDE R2, R0, 0x8, R2 ;  /* 0x0000000800027825 */ /* 0x008fca00078e0202 */
[----:B------:R-:W2:Y:S04]  /*0100*/  LDG.E.64 R8, desc[UR4][R2.64] ;  /* 0x0000000402087981 */ /* 0x000ea8000c1e1b00 */
[----:B------:R-:W3:Y:S04]  /*0110*/  LDG.E.64 R10, desc[UR4][R2.64+0x9c48] ;  /* 0x009c4804020a7981 */ /* 0x000ee8000c1e1b00 */
[----:B------:R-:W4:Y:S01]  /*0120*/  LDG.E.64 R12, desc[UR4][R2.64+0x13890] ;  /* 0x01389004020c7981 */ /* 0x000f22000c1e1b00 */
[----:B-----5:R-:W-:-:S08]  /*0130*/  DMUL R4, R4, 0.5 ;  /* 0x3fe0000004047828 */ /* 0x020fd00000000000 */
[----:B--2---:R-:W-:-:S07]  /*0140*/  DFMA R4, R4, UR6, R8 ;  /* 0x0000000604047c2b */ /* 0x004fce0008000008 */
[----:B------:R-:W-:Y:S04]  /*0150*/  STG.E.64 desc[UR4][R2.64], R4 ;  /* 0x0000000402007986 */ /* 0x000fe8000c101b04 */
[----:B------:R-:W2:Y:S02]  /*0160*/  LDG.E.64 R8, desc[UR4][R6.64+0x9c48] ;  /* 0x009c480406087981 */ /* 0x000ea4000c1e1b00 */
[----:B--2---:R-:W-:-:S08]  /*0170*/  DMUL R8, R8, 0.5 ;  /* 0x3fe0000008087828 */ /* 0x004fd00000000000 */
[----:B---3--:R-:W-:-:S07]  /*0180*/  DFMA R8, R8, UR6, R10 ;  /* 0x0000000608087c2b */ /* 0x008fce000800000a */
[----:B------:R0:W-:Y:S04]  /*0190*/  STG.E.64 desc[UR4][R2.64+0x9c48], R8 ;  /* 0x009c480802007986 */ /* 0x0001e8000c101b04 */
[----:B------:R-:W2:Y:S02]  /*01a0*/  LDG.E.64 R10, desc[UR4][R6.64+0x13890] ;  /* 0x01389004060a7981 */ /* 0x000ea4000c1e1b00 */
[----:B--2---:R-:W-:-:S08]  /*01b0*/  DMUL R10, R10, 0.5 ;  /* 0x3fe000000a0a7828 */ /* 0x004fd00000000000 */
[----:B----4-:R-:W-:Y:S01]  /*01c0*/  DFMA R10, R10, UR6, R12 ;  /* 0x000000060a0a7c2b */ /* 0x010fe2000800000c */
[----:B------:R-:W-:-:S06]  /*01d0*/  IMAD.WIDE R12, R0, 0x8, R14 ;  /* 0x00000008000c7825 */ /* 0x000fcc00078e020e */
[----:B------:R-:W-:Y:S04]  /*01e0*/  STG.E.64 desc[UR4][R2.64+0x13890], R10 ;  /* 0x0138900a02007986 */ /* 0x000fe8000c101b04 */
[----:B------:R-:W2:Y:S04]  /*01f0*/  LDG.E.64 R14, desc[UR4][R12.64] ;  /* 0x000000040c0e7981 */ /* 0x000ea8000c1e1b00 */
[----:B------:R-:W3:Y:S04]  /*0200*/  LDG.E.64 R16, desc[UR4][R12.64+0x9c48] ;  /* 0x009c48040c107981 */ /* 0x000ee8000c1e1b00 */
[----:B0-----:R-:W4:Y:S01]  /*0210*/  LDG.E.64 R8, desc[UR4][R12.64+0x13890] ;  /* 0x013890040c087981 */ /* 0x001f22000c1e1b00 */
[----:B--2---:R-:W-:-:S07]  /*0220*/  DFMA R14, R4, UR6, R14 ;  /* 0x00000006040e7c2b */ /* 0x004fce000800000e */
[----:B------:R-:W-:Y:S04]  /*0230*/  STG.E.64 desc[UR4][R12.64], R14 ;  /* 0x0000000e0c007986 */ /* 0x000fe8000c101b04 */
[----:B------:R-:W3:Y:S02]  /*0240*/  LDG.E.64 R4, desc[UR4][R2.64+0x9c48] ;  /* 0x009c480402047981 */ /* 0x000ee4000c1e1b00 */
[----:B---3--:R-:W-:-:S07]  /*0250*/  DFMA R4, R4, UR6, R16 ;  /* 0x0000000604047c2b */ /* 0x008fce0008000010 */
[----:B------:R-:W-:Y:S04]  /*0260*/  STG.E.64 desc[UR4][R12.64+0x9c48], R4 ;  /* 0x009c48040c007986 */ /* 0x000fe8000c101b04 */
[----:B------:R-:W4:Y:S02]  /*0270*/  LDG.E.64 R6, desc[UR4][R2.64+0x13890] ;  /* 0x0138900402067981 */ /* 0x000f24000c1e1b00 */
[----:B----4-:R-:W-:-:S07]  /*0280*/  DFMA R6, R6, UR6, R8 ;  /* 0x0000000606067c2b */ /* 0x010fce0008000008 */
[----:B------:R-:W-:Y:S01]  /*0290*/  STG.E.64 desc[UR4][R12.64+0x13890], R6 ;  /* 0x013890060c007986 */ /* 0x000fe2000c101b04 */
[----:B------:R-:W-:Y:S05]  /*02a0*/  EXIT ;  /* 0x000000000000794d */ /* 0x000fea0003800000 */
.L_x_49:
        /* <DEDUP_REMOVED lines=13> */
.L_x_57:


//--------------------- .nv.shared._Z32computeAccelerationsAndPotentialiPA5001_KdPA5001_dPtPd --------------------------
	.section	.nv.shared._Z32computeAccelerationsAndPotentialiPA5001_KdPA5001_dPtPd,"aw",@nobits
	.sectionflags	@""
	.align	16
	.zero		1024


//--------------------- .nv.shared.reserved.0     --------------------------
	.section	.nv.shared.reserved.0,"aw",@nobits
	.weak		__nv_reservedSMEM_offset_0_alias
	.size		__nv_reservedSMEM_offset_0_alias, 0, 64
	.other		__nv_reservedSMEM_offset_0_alias,@"STO_CUDA_RESERVED_SHARED STV_DEFAULT"
__nv_reservedSMEM_offset_0_alias:
	.zero		0
	.zero		64


//--------------------- .nv.shared._Z12sumOfLengthsiPA5001_KdPd --------------------------
	.section	.nv.shared._Z12sumOfLengthsiPA5001_KdPd,"aw",@nobits
	.sectionflags	@""
	.align	16
	.zero		1024


//--------------------- .nv.shared._Z9reduceSumPdS_ --------------------------
	.section	.nv.shared._Z9reduceSumPdS_,"aw",@nobits
	.sectionflags	@""
	.align	16
	.zero		1024


//--------------------- .nv.shared._Z25updateVelocityAndPressureiPA5001_dS0_S0_diPd --------------------------
	.section	.nv.shared._Z25updateVelocityAndPressureiPA5001_dS0_S0_diPd,"aw",@nobits
	.sectionflags	@""
	.align	16
	.zero		1024


//--------------------- .nv.shared._Z26updateVelocityAndPositionsiPA5001_dS0_S0_d --------------------------
	.section	.nv.shared._Z26updateVelocityAndPositionsiPA5001_dS0_S0_d,"aw",@nobits
	.sectionflags	@""
	.align	16
	.zero		1024


//--------------------- .nv.constant0._Z32computeAccelerationsAndPotentialiPA5001_KdPA5001_dPtPd --------------------------
	.section	.nv.constant0._Z32computeAccelerationsAndPotentialiPA5001_KdPA5001_dPtPd,"a",@progbits
	.sectionflags	@""
	.align	4
.nv.constant0._Z32computeAccelerationsAndPotentialiPA5001_KdPA5001_dPtPd:
	.zero		936


//--------------------- .nv.constant0._Z12sumOfLengthsiPA5001_KdPd --------------------------
	.section	.nv.constant0._Z12sumOfLengthsiPA5001_KdPd,"a",@progbits
	.sectionflags	@""
	.align	4
.nv.constant0._Z12sumOfLengthsiPA5001_KdPd:
	.zero		920


//--------------------- .nv.constant0._Z9reduceSumPdS_ --------------------------
	.section	.nv.constant0._Z9reduceSumPdS_,"a",@progbits
	.sectionflags	@""
	.align	4
.nv.constant0._Z9reduceSumPdS_:
	.zero		912


//--------------------- .nv.constant0._Z25updateVelocityAndPressureiPA5001_dS0_S0_diPd --------------------------
	.section	.nv.constant0._Z25updateVelocityAndPressureiPA5001_dS0_S0_diPd,"a",@progbits
	.sectionflags	@""
	.align	4
.nv.constant0._Z25updateVelocityAndPressureiPA5001_dS0_S0_diPd:
	.zero		952


//--------------------- .nv.constant0._Z26updateVelocityAndPositionsiPA5001_dS0_S0_d --------------------------
	.section	.nv.constant0._Z26updateVelocityAndPositionsiPA5001_dS0_S0_d,"a",@progbits
	.sectionflags	@""
	.align	4
.nv.constant0._Z26updateVelocityAndPositionsiPA5001_dS0_S0_d:
	.zero		936


//--------------------- SYMBOLS --------------------------

	.type		.nv.reservedSmem.offset0,@object
	.size		.nv.reservedSmem.offset0,0x4
	.type		.nv.reservedSmem.cap,@object
	.size		.nv.reservedSmem.cap,0x4
